//
// Generated by NVIDIA NVVM Compiler
//
// Compiler Build ID: CL-36424714
// Cuda compilation tools, release 13.0, V13.0.88
// Based on NVVM 20.0.0
//

.version 9.0
.target sm_100
.address_size 64

	// .globl	_Z10sin_kernelIfEvPT_
.func  (.param .align 16 .b8 func_retval0[16]) __internal_trig_reduction_slowpathd
(
	.param .b64 __internal_trig_reduction_slowpathd_param_0
)
;
.global .align 4 .b8 __cudart_i2opi_f[24] = {65, 144, 67, 60, 153, 149, 98, 219, 192, 221, 52, 245, 209, 87, 39, 252, 41, 21, 68, 78, 110, 131, 249, 162};
.global .align 8 .b8 __cudart_i2opi_d[144] = {8, 93, 141, 31, 177, 95, 251, 107, 234, 146, 82, 138, 247, 57, 7, 61, 123, 241, 229, 235, 199, 186, 39, 117, 45, 234, 95, 158, 102, 63, 70, 79, 183, 9, 203, 39, 207, 126, 54, 109, 31, 109, 10, 90, 139, 17, 47, 239, 15, 152, 5, 222, 255, 151, 248, 31, 59, 40, 249, 189, 139, 95, 132, 156, 244, 57, 83, 131, 57, 214, 145, 57, 65, 126, 95, 180, 38, 112, 156, 233, 132, 68, 187, 46, 245, 53, 130, 232, 62, 167, 41, 177, 28, 235, 29, 254, 28, 146, 209, 9, 234, 46, 73, 6, 224, 210, 77, 66, 58, 110, 36, 183, 97, 197, 187, 222, 171, 99, 81, 254, 65, 144, 67, 60, 153, 149, 98, 219, 192, 221, 52, 245, 209, 87, 39, 252, 41, 21, 68, 78, 110, 131, 249, 162};
.global .align 16 .b8 __cudart_sin_cos_coeffs[128] = {70, 210, 176, 44, 241, 229, 90, 190, 146, 227, 172, 105, 227, 29, 199, 62, 161, 98, 219, 25, 160, 1, 42, 191, 24, 8, 17, 17, 17, 17, 129, 63, 84, 85, 85, 85, 85, 85, 197, 191, 0, 0, 0, 0, 0, 0, 0, 0, 0, 0, 0, 0, 0, 0, 0, 0, 100, 129, 253, 32, 131, 255, 168, 189, 40, 133, 239, 193, 167, 238, 33, 62, 217, 230, 6, 142, 79, 126, 146, 190, 233, 188, 221, 25, 160, 1, 250, 62, 71, 93, 193, 22, 108, 193, 86, 191, 81, 85, 85, 85, 85, 85, 165, 63, 0, 0, 0, 0, 0, 0, 224, 191, 0, 0, 0, 0, 0, 0, 240, 63};

.visible .entry _Z10sin_kernelIfEvPT_(
	.param .u64 .ptr .align 1 _Z10sin_kernelIfEvPT__param_0
)
{
	.reg .pred 	%p<6>;
	.reg .b32 	%r<19>;
	.reg .b32 	%f<2>;
	.reg .b64 	%rd<9>;
	.reg .b64 	%fd<36>;

	ld.param.u64 	%rd1, [_Z10sin_kernelIfEvPT__param_0];
	mov.u32 	%r5, %ctaid.x;
	mov.u32 	%r6, %ntid.x;
	mov.u32 	%r7, %tid.x;
	mad.lo.s32 	%r1, %r5, %r6, %r7;
	setp.gt.u32 	%p1, %r1, 999999999;
	@%p1 bra 	$L__BB0_6;
	shr.u32 	%r8, %r1, 3;
	mul.hi.u32 	%r9, %r8, 381774871;
	shr.u32 	%r10, %r9, 2;
	mul.lo.s32 	%r11, %r10, 360;
	sub.s32 	%r12, %r1, %r11;
	cvt.rn.f64.u32 	%fd6, %r12;
	mul.f64 	%fd7, %fd6, 0d400921FB54442D18;
	div.rn.f64 	%fd1, %fd7, 0d4066800000000000;
	setp.neu.f64 	%p2, %fd1, 0d7FF0000000000000;
	@%p2 bra 	$L__BB0_3;
	mov.f64 	%fd13, 0d0000000000000000;
	mov.f64 	%fd14, 0d7FF0000000000000;
	mul.rn.f64 	%fd35, %fd14, %fd13;
	mov.b32 	%r18, 0;
	bra.uni 	$L__BB0_5;
$L__BB0_3:
	mul.f64 	%fd8, %fd1, 0d3FE45F306DC9C883;
	cvt.rni.s32.f64 	%r18, %fd8;
	cvt.rn.f64.s32 	%fd9, %r18;
	fma.rn.f64 	%fd10, %fd9, 0dBFF921FB54442D18, %fd1;
	fma.rn.f64 	%fd11, %fd9, 0dBC91A62633145C00, %fd10;
	fma.rn.f64 	%fd35, %fd9, 0dB97B839A252049C0, %fd11;
	setp.ltu.f64 	%p3, %fd1, 0d41E0000000000000;
	@%p3 bra 	$L__BB0_5;
	{ // callseq 0, 0
	.param .b64 param0;
	st.param.f64 	[param0], %fd1;
	.param .align 16 .b8 retval0[16];
	call.uni (retval0), 
	__internal_trig_reduction_slowpathd, 
	(
	param0
	);
	ld.param.f64 	%fd35, [retval0];
	ld.param.b32 	%r18, [retval0+8];
	} // callseq 0
$L__BB0_5:
	shl.b32 	%r15, %r18, 6;
	cvt.u64.u32 	%rd2, %r15;
	and.b64  	%rd3, %rd2, 64;
	mov.u64 	%rd4, __cudart_sin_cos_coeffs;
	add.s64 	%rd5, %rd4, %rd3;
	mul.rn.f64 	%fd15, %fd35, %fd35;
	and.b32  	%r16, %r18, 1;
	setp.eq.b32 	%p4, %r16, 1;
	selp.f64 	%fd16, 0dBDA8FF8320FD8164, 0d3DE5DB65F9785EBA, %p4;
	ld.global.nc.v2.f64 	{%fd17, %fd18}, [%rd5];
	fma.rn.f64 	%fd19, %fd16, %fd15, %fd17;
	fma.rn.f64 	%fd20, %fd19, %fd15, %fd18;
	ld.global.nc.v2.f64 	{%fd21, %fd22}, [%rd5+16];
	fma.rn.f64 	%fd23, %fd20, %fd15, %fd21;
	fma.rn.f64 	%fd24, %fd23, %fd15, %fd22;
	ld.global.nc.v2.f64 	{%fd25, %fd26}, [%rd5+32];
	fma.rn.f64 	%fd27, %fd24, %fd15, %fd25;
	fma.rn.f64 	%fd28, %fd27, %fd15, %fd26;
	fma.rn.f64 	%fd29, %fd28, %fd35, %fd35;
	fma.rn.f64 	%fd30, %fd28, %fd15, 0d3FF0000000000000;
	selp.f64 	%fd31, %fd30, %fd29, %p4;
	and.b32  	%r17, %r18, 2;
	setp.eq.s32 	%p5, %r17, 0;
	mov.f64 	%fd32, 0d0000000000000000;
	sub.f64 	%fd33, %fd32, %fd31;
	selp.f64 	%fd34, %fd31, %fd33, %p5;
	cvt.rn.f32.f64 	%f1, %fd34;
	cvta.to.global.u64 	%rd6, %rd1;
	mul.wide.u32 	%rd7, %r1, 4;
	add.s64 	%rd8, %rd6, %rd7;
	st.global.f32 	[%rd8], %f1;
$L__BB0_6:
	ret;

}
	// .globl	_Z11sinf_kernelIfEvPT_
.visible .entry _Z11sinf_kernelIfEvPT_(
	.param .u64 .ptr .align 1 _Z11sinf_kernelIfEvPT__param_0
)
{
	.local .align 4 .b8 	__local_depot1[28];
	.reg .b64 	%SP;
	.reg .b64 	%SPL;
	.reg .pred 	%p<9>;
	.reg .b32 	%r<46>;
	.reg .b32 	%f<28>;
	.reg .b64 	%rd<25>;
	.reg .b64 	%fd<6>;

	mov.u64 	%SPL, __local_depot1;
	ld.param.u64 	%rd9, [_Z11sinf_kernelIfEvPT__param_0];
	add.u64 	%rd1, %SPL, 0;
	mov.u32 	%r16, %ctaid.x;
	mov.u32 	%r17, %ntid.x;
	mov.u32 	%r18, %tid.x;
	mad.lo.s32 	%r1, %r16, %r17, %r18;
	setp.gt.u32 	%p1, %r1, 999999999;
	@%p1 bra 	$L__BB1_10;
	shr.u32 	%r19, %r1, 3;
	mul.hi.u32 	%r20, %r19, 381774871;
	shr.u32 	%r21, %r20, 2;
	mul.lo.s32 	%r22, %r21, 360;
	sub.s32 	%r23, %r1, %r22;
	cvt.rn.f64.u32 	%fd1, %r23;
	mul.f64 	%fd2, %fd1, 0d400921FB54442D18;
	div.rn.f64 	%fd3, %fd2, 0d4066800000000000;
	cvt.rn.f32.f64 	%f1, %fd3;
	mul.f32 	%f7, %f1, 0f3F22F983;
	cvt.rni.s32.f32 	%r45, %f7;
	cvt.rn.f32.s32 	%f8, %r45;
	fma.rn.f32 	%f9, %f8, 0fBFC90FDA, %f1;
	fma.rn.f32 	%f10, %f8, 0fB3A22168, %f9;
	fma.rn.f32 	%f27, %f8, 0fA7C234C5, %f10;
	abs.f32 	%f3, %f1;
	setp.ltu.f32 	%p2, %f3, 0f47CE4780;
	@%p2 bra 	$L__BB1_9;
	setp.neu.f32 	%p3, %f3, 0f7F800000;
	@%p3 bra 	$L__BB1_4;
	mov.f32 	%f13, 0f00000000;
	mul.rn.f32 	%f27, %f1, %f13;
	mov.b32 	%r45, 0;
	bra.uni 	$L__BB1_9;
$L__BB1_4:
	mov.b32 	%r3, %f1;
	shl.b32 	%r25, %r3, 8;
	or.b32  	%r4, %r25, -2147483648;
	mov.b64 	%rd24, 0;
	mov.b32 	%r42, 0;
	mov.u64 	%rd22, __cudart_i2opi_f;
	mov.u64 	%rd23, %rd1;
$L__BB1_5:
	.pragma "nounroll";
	ld.global.nc.u32 	%r26, [%rd22];
	mad.wide.u32 	%rd13, %r26, %r4, %rd24;
	shr.u64 	%rd24, %rd13, 32;
	st.local.u32 	[%rd23], %rd13;
	add.s32 	%r42, %r42, 1;
	add.s64 	%rd23, %rd23, 4;
	add.s64 	%rd22, %rd22, 4;
	setp.ne.s32 	%p4, %r42, 6;
	@%p4 bra 	$L__BB1_5;
	shr.u32 	%r27, %r3, 23;
	st.local.u32 	[%rd1+24], %rd24;
	and.b32  	%r7, %r27, 31;
	and.b32  	%r28, %r27, 224;
	add.s32 	%r29, %r28, -128;
	shr.u32 	%r30, %r29, 5;
	mul.wide.u32 	%rd14, %r30, 4;
	sub.s64 	%rd8, %rd1, %rd14;
	ld.local.u32 	%r43, [%rd8+24];
	ld.local.u32 	%r44, [%rd8+20];
	setp.eq.s32 	%p5, %r7, 0;
	@%p5 bra 	$L__BB1_8;
	shf.l.wrap.b32 	%r43, %r44, %r43, %r7;
	ld.local.u32 	%r31, [%rd8+16];
	shf.l.wrap.b32 	%r44, %r31, %r44, %r7;
$L__BB1_8:
	shr.u32 	%r32, %r43, 30;
	shf.l.wrap.b32 	%r33, %r44, %r43, 2;
	shl.b32 	%r34, %r44, 2;
	shr.u32 	%r35, %r33, 31;
	add.s32 	%r45, %r35, %r32;
	shr.s32 	%r36, %r33, 31;
	xor.b32  	%r37, %r36, %r33;
	xor.b32  	%r38, %r36, %r34;
	cvt.u64.u32 	%rd15, %r37;
	shl.b64 	%rd16, %rd15, 32;
	cvt.u64.u32 	%rd17, %r38;
	or.b64  	%rd18, %rd16, %rd17;
	cvt.rn.f64.s64 	%fd4, %rd18;
	mul.f64 	%fd5, %fd4, 0d3BF921FB54442D19;
	cvt.rn.f32.f64 	%f11, %fd5;
	neg.f32 	%f12, %f11;
	setp.lt.s32 	%p6, %r33, 0;
	selp.f32 	%f27, %f12, %f11, %p6;
$L__BB1_9:
	mul.rn.f32 	%f14, %f27, %f27;
	and.b32  	%r40, %r45, 1;
	setp.eq.b32 	%p7, %r40, 1;
	selp.f32 	%f15, 0f3F800000, %f27, %p7;
	fma.rn.f32 	%f16, %f14, %f15, 0f00000000;
	fma.rn.f32 	%f17, %f14, 0f37CBAC00, 0fBAB607ED;
	selp.f32 	%f18, %f17, 0fB94D4153, %p7;
	selp.f32 	%f19, 0f3D2AAABB, 0f3C0885E4, %p7;
	fma.rn.f32 	%f20, %f18, %f14, %f19;
	selp.f32 	%f21, 0fBEFFFFFF, 0fBE2AAAA8, %p7;
	fma.rn.f32 	%f22, %f20, %f14, %f21;
	fma.rn.f32 	%f23, %f22, %f16, %f15;
	and.b32  	%r41, %r45, 2;
	setp.eq.s32 	%p8, %r41, 0;
	mov.f32 	%f24, 0f00000000;
	sub.f32 	%f25, %f24, %f23;
	selp.f32 	%f26, %f23, %f25, %p8;
	cvta.to.global.u64 	%rd19, %rd9;
	mul.wide.u32 	%rd20, %r1, 4;
	add.s64 	%rd21, %rd19, %rd20;
	st.global.f32 	[%rd21], %f26;
$L__BB1_10:
	ret;

}
	// .globl	_Z13__sinf_kernelIfEvPT_
.visible .entry _Z13__sinf_kernelIfEvPT_(
	.param .u64 .ptr .align 1 _Z13__sinf_kernelIfEvPT__param_0
)
{
	.reg .pred 	%p<2>;
	.reg .b32 	%r<10>;
	.reg .b32 	%f<3>;
	.reg .b64 	%rd<5>;
	.reg .b64 	%fd<4>;

	ld.param.u64 	%rd1, [_Z13__sinf_kernelIfEvPT__param_0];
	mov.u32 	%r2, %ctaid.x;
	mov.u32 	%r3, %ntid.x;
	mov.u32 	%r4, %tid.x;
	mad.lo.s32 	%r1, %r2, %r3, %r4;
	setp.gt.u32 	%p1, %r1, 999999999;
	@%p1 bra 	$L__BB2_2;
	cvta.to.global.u64 	%rd2, %rd1;
	shr.u32 	%r5, %r1, 3;
	mul.hi.u32 	%r6, %r5, 381774871;
	shr.u32 	%r7, %r6, 2;
	mul.lo.s32 	%r8, %r7, 360;
	sub.s32 	%r9, %r1, %r8;
	cvt.rn.f64.u32 	%fd1, %r9;
	mul.f64 	%fd2, %fd1, 0d400921FB54442D18;
	div.rn.f64 	%fd3, %fd2, 0d4066800000000000;
	cvt.rn.f32.f64 	%f1, %fd3;
	sin.approx.f32 	%f2, %f1;
	mul.wide.u32 	%rd3, %r1, 4;
	add.s64 	%rd4, %rd2, %rd3;
	st.global.f32 	[%rd4], %f2;
$L__BB2_2:
	ret;

}
	// .globl	_Z10sin_kernelIdEvPT_
.visible .entry _Z10sin_kernelIdEvPT_(
	.param .u64 .ptr .align 1 _Z10sin_kernelIdEvPT__param_0
)
{
	.reg .pred 	%p<6>;
	.reg .b32 	%r<19>;
	.reg .b64 	%rd<9>;
	.reg .b64 	%fd<36>;

	ld.param.u64 	%rd1, [_Z10sin_kernelIdEvPT__param_0];
	mov.u32 	%r5, %ctaid.x;
	mov.u32 	%r6, %ntid.x;
	mov.u32 	%r7, %tid.x;
	mad.lo.s32 	%r1, %r5, %r6, %r7;
	setp.gt.u32 	%p1, %r1, 999999999;
	@%p1 bra 	$L__BB3_6;
	shr.u32 	%r8, %r1, 3;
	mul.hi.u32 	%r9, %r8, 381774871;
	shr.u32 	%r10, %r9, 2;
	mul.lo.s32 	%r11, %r10, 360;
	sub.s32 	%r12, %r1, %r11;
	cvt.rn.f64.u32 	%fd6, %r12;
	mul.f64 	%fd7, %fd6, 0d400921FB54442D18;
	div.rn.f64 	%fd1, %fd7, 0d4066800000000000;
	setp.neu.f64 	%p2, %fd1, 0d7FF0000000000000;
	@%p2 bra 	$L__BB3_3;
	mov.f64 	%fd13, 0d0000000000000000;
	mov.f64 	%fd14, 0d7FF0000000000000;
	mul.rn.f64 	%fd35, %fd14, %fd13;
	mov.b32 	%r18, 0;
	bra.uni 	$L__BB3_5;
$L__BB3_3:
	mul.f64 	%fd8, %fd1, 0d3FE45F306DC9C883;
	cvt.rni.s32.f64 	%r18, %fd8;
	cvt.rn.f64.s32 	%fd9, %r18;
	fma.rn.f64 	%fd10, %fd9, 0dBFF921FB54442D18, %fd1;
	fma.rn.f64 	%fd11, %fd9, 0dBC91A62633145C00, %fd10;
	fma.rn.f64 	%fd35, %fd9, 0dB97B839A252049C0, %fd11;
	setp.ltu.f64 	%p3, %fd1, 0d41E0000000000000;
	@%p3 bra 	$L__BB3_5;
	{ // callseq 1, 0
	.param .b64 param0;
	st.param.f64 	[param0], %fd1;
	.param .align 16 .b8 retval0[16];
	call.uni (retval0), 
	__internal_trig_reduction_slowpathd, 
	(
	param0
	);
	ld.param.f64 	%fd35, [retval0];
	ld.param.b32 	%r18, [retval0+8];
	} // callseq 1
$L__BB3_5:
	shl.b32 	%r15, %r18, 6;
	cvt.u64.u32 	%rd2, %r15;
	and.b64  	%rd3, %rd2, 64;
	mov.u64 	%rd4, __cudart_sin_cos_coeffs;
	add.s64 	%rd5, %rd4, %rd3;
	mul.rn.f64 	%fd15, %fd35, %fd35;
	and.b32  	%r16, %r18, 1;
	setp.eq.b32 	%p4, %r16, 1;
	selp.f64 	%fd16, 0dBDA8FF8320FD8164, 0d3DE5DB65F9785EBA, %p4;
	ld.global.nc.v2.f64 	{%fd17, %fd18}, [%rd5];
	fma.rn.f64 	%fd19, %fd16, %fd15, %fd17;
	fma.rn.f64 	%fd20, %fd19, %fd15, %fd18;
	ld.global.nc.v2.f64 	{%fd21, %fd22}, [%rd5+16];
	fma.rn.f64 	%fd23, %fd20, %fd15, %fd21;
	fma.rn.f64 	%fd24, %fd23, %fd15, %fd22;
	ld.global.nc.v2.f64 	{%fd25, %fd26}, [%rd5+32];
	fma.rn.f64 	%fd27, %fd24, %fd15, %fd25;
	fma.rn.f64 	%fd28, %fd27, %fd15, %fd26;
	fma.rn.f64 	%fd29, %fd28, %fd35, %fd35;
	fma.rn.f64 	%fd30, %fd28, %fd15, 0d3FF0000000000000;
	selp.f64 	%fd31, %fd30, %fd29, %p4;
	and.b32  	%r17, %r18, 2;
	setp.eq.s32 	%p5, %r17, 0;
	mov.f64 	%fd32, 0d0000000000000000;
	sub.f64 	%fd33, %fd32, %fd31;
	selp.f64 	%fd34, %fd31, %fd33, %p5;
	cvta.to.global.u64 	%rd6, %rd1;
	mul.wide.u32 	%rd7, %r1, 8;
	add.s64 	%rd8, %rd6, %rd7;
	st.global.f64 	[%rd8], %fd34;
$L__BB3_6:
	ret;

}
	// .globl	_Z11sinf_kernelIdEvPT_
.visible .entry _Z11sinf_kernelIdEvPT_(
	.param .u64 .ptr .align 1 _Z11sinf_kernelIdEvPT__param_0
)
{
	.local .align 4 .b8 	__local_depot4[28];
	.reg .b64 	%SP;
	.reg .b64 	%SPL;
	.reg .pred 	%p<9>;
	.reg .b32 	%r<46>;
	.reg .b32 	%f<28>;
	.reg .b64 	%rd<25>;
	.reg .b64 	%fd<7>;

	mov.u64 	%SPL, __local_depot4;
	ld.param.u64 	%rd9, [_Z11sinf_kernelIdEvPT__param_0];
	add.u64 	%rd1, %SPL, 0;
	mov.u32 	%r16, %ctaid.x;
	mov.u32 	%r17, %ntid.x;
	mov.u32 	%r18, %tid.x;
	mad.lo.s32 	%r1, %r16, %r17, %r18;
	setp.gt.u32 	%p1, %r1, 999999999;
	@%p1 bra 	$L__BB4_10;
	shr.u32 	%r19, %r1, 3;
	mul.hi.u32 	%r20, %r19, 381774871;
	shr.u32 	%r21, %r20, 2;
	mul.lo.s32 	%r22, %r21, 360;
	sub.s32 	%r23, %r1, %r22;
	cvt.rn.f64.u32 	%fd1, %r23;
	mul.f64 	%fd2, %fd1, 0d400921FB54442D18;
	div.rn.f64 	%fd3, %fd2, 0d4066800000000000;
	cvt.rn.f32.f64 	%f1, %fd3;
	mul.f32 	%f7, %f1, 0f3F22F983;
	cvt.rni.s32.f32 	%r45, %f7;
	cvt.rn.f32.s32 	%f8, %r45;
	fma.rn.f32 	%f9, %f8, 0fBFC90FDA, %f1;
	fma.rn.f32 	%f10, %f8, 0fB3A22168, %f9;
	fma.rn.f32 	%f27, %f8, 0fA7C234C5, %f10;
	abs.f32 	%f3, %f1;
	setp.ltu.f32 	%p2, %f3, 0f47CE4780;
	@%p2 bra 	$L__BB4_9;
	setp.neu.f32 	%p3, %f3, 0f7F800000;
	@%p3 bra 	$L__BB4_4;
	mov.f32 	%f13, 0f00000000;
	mul.rn.f32 	%f27, %f1, %f13;
	mov.b32 	%r45, 0;
	bra.uni 	$L__BB4_9;
$L__BB4_4:
	mov.b32 	%r3, %f1;
	shl.b32 	%r25, %r3, 8;
	or.b32  	%r4, %r25, -2147483648;
	mov.b64 	%rd24, 0;
	mov.b32 	%r42, 0;
	mov.u64 	%rd22, __cudart_i2opi_f;
	mov.u64 	%rd23, %rd1;
$L__BB4_5:
	.pragma "nounroll";
	ld.global.nc.u32 	%r26, [%rd22];
	mad.wide.u32 	%rd13, %r26, %r4, %rd24;
	shr.u64 	%rd24, %rd13, 32;
	st.local.u32 	[%rd23], %rd13;
	add.s32 	%r42, %r42, 1;
	add.s64 	%rd23, %rd23, 4;
	add.s64 	%rd22, %rd22, 4;
	setp.ne.s32 	%p4, %r42, 6;
	@%p4 bra 	$L__BB4_5;
	shr.u32 	%r27, %r3, 23;
	st.local.u32 	[%rd1+24], %rd24;
	and.b32  	%r7, %r27, 31;
	and.b32  	%r28, %r27, 224;
	add.s32 	%r29, %r28, -128;
	shr.u32 	%r30, %r29, 5;
	mul.wide.u32 	%rd14, %r30, 4;
	sub.s64 	%rd8, %rd1, %rd14;
	ld.local.u32 	%r43, [%rd8+24];
	ld.local.u32 	%r44, [%rd8+20];
	setp.eq.s32 	%p5, %r7, 0;
	@%p5 bra 	$L__BB4_8;
	shf.l.wrap.b32 	%r43, %r44, %r43, %r7;
	ld.local.u32 	%r31, [%rd8+16];
	shf.l.wrap.b32 	%r44, %r31, %r44, %r7;
$L__BB4_8:
	shr.u32 	%r32, %r43, 30;
	shf.l.wrap.b32 	%r33, %r44, %r43, 2;
	shl.b32 	%r34, %r44, 2;
	shr.u32 	%r35, %r33, 31;
	add.s32 	%r45, %r35, %r32;
	shr.s32 	%r36, %r33, 31;
	xor.b32  	%r37, %r36, %r33;
	xor.b32  	%r38, %r36, %r34;
	cvt.u64.u32 	%rd15, %r37;
	shl.b64 	%rd16, %rd15, 32;
	cvt.u64.u32 	%rd17, %r38;
	or.b64  	%rd18, %rd16, %rd17;
	cvt.rn.f64.s64 	%fd4, %rd18;
	mul.f64 	%fd5, %fd4, 0d3BF921FB54442D19;
	cvt.rn.f32.f64 	%f11, %fd5;
	neg.f32 	%f12, %f11;
	setp.lt.s32 	%p6, %r33, 0;
	selp.f32 	%f27, %f12, %f11, %p6;
$L__BB4_9:
	mul.rn.f32 	%f14, %f27, %f27;
	and.b32  	%r40, %r45, 1;
	setp.eq.b32 	%p7, %r40, 1;
	selp.f32 	%f15, 0f3F800000, %f27, %p7;
	fma.rn.f32 	%f16, %f14, %f15, 0f00000000;
	fma.rn.f32 	%f17, %f14, 0f37CBAC00, 0fBAB607ED;
	selp.f32 	%f18, %f17, 0fB94D4153, %p7;
	selp.f32 	%f19, 0f3D2AAABB, 0f3C0885E4, %p7;
	fma.rn.f32 	%f20, %f18, %f14, %f19;
	selp.f32 	%f21, 0fBEFFFFFF, 0fBE2AAAA8, %p7;
	fma.rn.f32 	%f22, %f20, %f14, %f21;
	fma.rn.f32 	%f23, %f22, %f16, %f15;
	and.b32  	%r41, %r45, 2;
	setp.eq.s32 	%p8, %r41, 0;
	mov.f32 	%f24, 0f00000000;
	sub.f32 	%f25, %f24, %f23;
	selp.f32 	%f26, %f23, %f25, %p8;
	cvt.f64.f32 	%fd6, %f26;
	cvta.to.global.u64 	%rd19, %rd9;
	mul.wide.u32 	%rd20, %r1, 8;
	add.s64 	%rd21, %rd19, %rd20;
	st.global.f64 	[%rd21], %fd6;
$L__BB4_10:
	ret;

}
	// .globl	_Z13__sinf_kernelIdEvPT_
.visible .entry _Z13__sinf_kernelIdEvPT_(
	.param .u64 .ptr .align 1 _Z13__sinf_kernelIdEvPT__param_0
)
{
	.reg .pred 	%p<2>;
	.reg .b32 	%r<10>;
	.reg .b32 	%f<3>;
	.reg .b64 	%rd<5>;
	.reg .b64 	%fd<5>;

	ld.param.u64 	%rd1, [_Z13__sinf_kernelIdEvPT__param_0];
	mov.u32 	%r2, %ctaid.x;
	mov.u32 	%r3, %ntid.x;
	mov.u32 	%r4, %tid.x;
	mad.lo.s32 	%r1, %r2, %r3, %r4;
	setp.gt.u32 	%p1, %r1, 999999999;
	@%p1 bra 	$L__BB5_2;
	cvta.to.global.u64 	%rd2, %rd1;
	shr.u32 	%r5, %r1, 3;
	mul.hi.u32 	%r6, %r5, 381774871;
	shr.u32 	%r7, %r6, 2;
	mul.lo.s32 	%r8, %r7, 360;
	sub.s32 	%r9, %r1, %r8;
	cvt.rn.f64.u32 	%fd1, %r9;
	mul.f64 	%fd2, %fd1, 0d400921FB54442D18;
	div.rn.f64 	%fd3, %fd2, 0d4066800000000000;
	cvt.rn.f32.f64 	%f1, %fd3;
	sin.approx.f32 	%f2, %f1;
	cvt.f64.f32 	%fd4, %f2;
	mul.wide.u32 	%rd3, %r1, 8;
	add.s64 	%rd4, %rd2, %rd3;
	st.global.f64 	[%rd4], %fd4;
$L__BB5_2:
	ret;

}
.func  (.param .align 16 .b8 func_retval0[16]) __internal_trig_reduction_slowpathd(
	.param .b64 __internal_trig_reduction_slowpathd_param_0
)
{
	.local .align 8 .b8 	__local_depot6[40];
	.reg .b64 	%SP;
	.reg .b64 	%SPL;
	.reg .pred 	%p<10>;
	.reg .b32 	%r<47>;
	.reg .b64 	%rd<74>;
	.reg .b64 	%fd<5>;

	mov.u64 	%SPL, __local_depot6;
	ld.param.f64 	%fd4, [__internal_trig_reduction_slowpathd_param_0];
	add.u64 	%rd1, %SPL, 0;
	{
	.reg .b32 %temp; 
	mov.b64 	{%temp, %r1}, %fd4;
	}
	shr.u32 	%r2, %r1, 20;
	and.b32  	%r3, %r2, 2047;
	setp.eq.s32 	%p1, %r3, 2047;
	mov.b32 	%r46, 0;
	@%p1 bra 	$L__BB6_9;
	add.s32 	%r20, %r3, -1024;
	mov.b64 	%rd20, %fd4;
	shl.b64 	%rd2, %rd20, 11;
	shr.u32 	%r4, %r20, 6;
	sub.s32 	%r45, 15, %r4;
	sub.s32 	%r21, 19, %r4;
	setp.lt.u32 	%p2, %r20, 128;
	selp.b32 	%r6, 18, %r21, %p2;
	setp.ge.s32 	%p3, %r45, %r6;
	mov.b64 	%rd70, 0;
	@%p3 bra 	$L__BB6_4;
	add.s32 	%r23, %r6, %r4;
	neg.s32 	%r43, %r23;
	or.b64  	%rd3, %rd2, -9223372036854775808;
	mov.b64 	%rd70, 0;
	mov.b32 	%r42, 0;
	mov.u64 	%rd25, __cudart_i2opi_d;
	mov.u32 	%r44, %r45;
$L__BB6_3:
	.pragma "nounroll";
	mul.wide.s32 	%rd22, %r42, 8;
	add.s64 	%rd23, %rd1, %rd22;
	mul.wide.s32 	%rd24, %r44, 8;
	add.s64 	%rd26, %rd25, %rd24;
	ld.global.nc.u64 	%rd27, [%rd26];
	{
	.reg .u32 %r0, %r1, %r2, %r3, %alo, %ahi, %blo, %bhi, %clo, %chi;
	mov.b64 	{%alo,%ahi}, %rd27;
	mov.b64 	{%blo,%bhi}, %rd3;
	mov.b64 	{%clo,%chi}, %rd70;
	mad.lo.cc.u32 	%r0, %alo, %blo, %clo;
	madc.hi.cc.u32 	%r1, %alo, %blo, %chi;
	madc.hi.u32 	%r2, %alo, %bhi, 0;
	mad.lo.cc.u32 	%r1, %alo, %bhi, %r1;
	madc.hi.cc.u32 	%r2, %ahi, %blo, %r2;
	madc.hi.u32 	%r3, %ahi, %bhi, 0;
	mad.lo.cc.u32 	%r1, %ahi, %blo, %r1;
	madc.lo.cc.u32 	%r2, %ahi, %bhi, %r2;
	addc.u32 	%r3, %r3, 0;
	mov.b64 	%rd28, {%r0,%r1};
	mov.b64 	%rd70, {%r2,%r3};
	}
	st.local.u64 	[%rd23], %rd28;
	add.s32 	%r44, %r44, 1;
	add.s32 	%r43, %r43, 1;
	add.s32 	%r42, %r42, 1;
	setp.ne.s32 	%p4, %r43, -15;
	mov.u32 	%r45, %r6;
	@%p4 bra 	$L__BB6_3;
$L__BB6_4:
	cvt.s64.s32 	%rd29, %r45;
	cvt.u64.u32 	%rd30, %r4;
	add.s64 	%rd31, %rd30, %rd29;
	shl.b64 	%rd32, %rd31, 3;
	add.s64 	%rd33, %rd1, %rd32;
	st.local.u64 	[%rd33+-120], %rd70;
	and.b32  	%r15, %r2, 63;
	ld.local.u64 	%rd72, [%rd1+16];
	ld.local.u64 	%rd71, [%rd1+24];
	setp.eq.s32 	%p5, %r15, 0;
	@%p5 bra 	$L__BB6_6;
	shl.b64 	%rd34, %rd71, %r15;
	shr.u64 	%rd35, %rd72, 1;
	xor.b32  	%r24, %r15, 63;
	shr.u64 	%rd36, %rd35, %r24;
	or.b64  	%rd71, %rd34, %rd36;
	ld.local.u64 	%rd37, [%rd1+8];
	shl.b64 	%rd38, %rd72, %r15;
	shr.u64 	%rd39, %rd37, 1;
	shr.u64 	%rd40, %rd39, %r24;
	or.b64  	%rd72, %rd38, %rd40;
$L__BB6_6:
	and.b32  	%r25, %r1, -2147483648;
	shr.u64 	%rd41, %rd71, 62;
	cvt.u32.u64 	%r26, %rd41;
	mov.b64 	{%r27, %r28}, %rd71;
	mov.b64 	{%r29, %r30}, %rd72;
	shf.l.wrap.b32 	%r31, %r30, %r27, 2;
	shf.l.wrap.b32 	%r32, %r27, %r28, 2;
	mov.b64 	%rd42, {%r31, %r32};
	shl.b64 	%rd43, %rd72, 2;
	shr.u64 	%rd44, %rd42, 63;
	cvt.u32.u64 	%r33, %rd44;
	add.s32 	%r34, %r33, %r26;
	setp.eq.s32 	%p6, %r25, 0;
	neg.s32 	%r35, %r34;
	selp.b32 	%r46, %r34, %r35, %p6;
	setp.gt.s64 	%p7, %rd42, -1;
	mov.b64 	%rd45, 0;
	{
	.reg .u32 %r0, %r1, %r2, %r3, %a0, %a1, %a2, %a3, %b0, %b1, %b2, %b3;
	mov.b64 	{%a0,%a1}, %rd45;
	mov.b64 	{%a2,%a3}, %rd45;
	mov.b64 	{%b0,%b1}, %rd43;
	mov.b64 	{%b2,%b3}, %rd42;
	sub.cc.u32 	%r0, %a0, %b0;
	subc.cc.u32 	%r1, %a1, %b1;
	subc.cc.u32 	%r2, %a2, %b2;
	subc.u32 	%r3, %a3, %b3;
	mov.b64 	%rd46, {%r0,%r1};
	mov.b64 	%rd47, {%r2,%r3};
	}
	xor.b32  	%r36, %r25, -2147483648;
	selp.b64 	%rd73, %rd42, %rd47, %p7;
	selp.b64 	%rd14, %rd43, %rd46, %p7;
	selp.b32 	%r17, %r25, %r36, %p7;
	clz.b64 	%r37, %rd73;
	cvt.u64.u32 	%rd15, %r37;
	setp.eq.s32 	%p8, %r37, 0;
	@%p8 bra 	$L__BB6_8;
	cvt.u32.u64 	%r38, %rd15;
	and.b32  	%r39, %r38, 63;
	shl.b64 	%rd48, %rd73, %r39;
	shr.u64 	%rd49, %rd14, 1;
	not.b32 	%r40, %r38;
	and.b32  	%r41, %r40, 63;
	shr.u64 	%rd50, %rd49, %r41;
	or.b64  	%rd73, %rd48, %rd50;
$L__BB6_8:
	mov.b64 	%rd51, -3958705157555305931;
	{
	.reg .u32 %r0, %r1, %r2, %r3, %alo, %ahi, %blo, %bhi;
	mov.b64 	{%alo,%ahi}, %rd73;
	mov.b64 	{%blo,%bhi}, %rd51;
	mul.lo.u32 	%r0, %alo, %blo;
	mul.hi.u32 	%r1, %alo, %blo;
	mad.lo.cc.u32 	%r1, %alo, %bhi, %r1;
	madc.hi.u32 	%r2, %alo, %bhi, 0;
	mad.lo.cc.u32 	%r1, %ahi, %blo, %r1;
	madc.hi.cc.u32 	%r2, %ahi, %blo, %r2;
	madc.hi.u32 	%r3, %ahi, %bhi, 0;
	mad.lo.cc.u32 	%r2, %ahi, %bhi, %r2;
	addc.u32 	%r3, %r3, 0;
	mov.b64 	%rd52, {%r0,%r1};
	mov.b64 	%rd53, {%r2,%r3};
	}
	setp.gt.s64 	%p9, %rd53, 0;
	{
	.reg .u32 %r0, %r1, %r2, %r3, %a0, %a1, %a2, %a3, %b0, %b1, %b2, %b3;
	mov.b64 	{%a0,%a1}, %rd52;
	mov.b64 	{%a2,%a3}, %rd53;
	mov.b64 	{%b0,%b1}, %rd52;
	mov.b64 	{%b2,%b3}, %rd53;
	add.cc.u32 	%r0, %a0, %b0;
	addc.cc.u32 	%r1, %a1, %b1;
	addc.cc.u32 	%r2, %a2, %b2;
	addc.u32 	%r3, %a3, %b3;
	mov.b64 	%rd54, {%r0,%r1};
	mov.b64 	%rd55, {%r2,%r3};
	}
	selp.b64 	%rd56, %rd55, %rd53, %p9;
	selp.s64 	%rd57, -1, 0, %p9;
	sub.s64 	%rd58, %rd57, %rd15;
	cvt.u64.u32 	%rd59, %r17;
	shl.b64 	%rd60, %rd59, 32;
	add.s64 	%rd61, %rd56, 1;
	shr.u64 	%rd62, %rd61, 10;
	add.s64 	%rd63, %rd62, 1;
	shr.u64 	%rd64, %rd63, 1;
	shl.b64 	%rd65, %rd58, 52;
	add.s64 	%rd66, %rd65, %rd64;
	add.s64 	%rd67, %rd66, 4602678819172646912;
	or.b64  	%rd68, %rd67, %rd60;
	mov.b64 	%fd4, %rd68;
$L__BB6_9:
	st.param.f64 	[func_retval0], %fd4;
	st.param.b32 	[func_retval0+8], %r46;
	ret;

}


// ===== COMPILED SASS (sm_100) =====

	.target	sm_100

	.elftype	@"ET_EXEC"


//--------------------- .note.nv.tkinfo           --------------------------
	.section	.note.nv.tkinfo,"",@"SHT_NOTE"
	.sectionflags	@"SHF_NOTE_NV_TKINFO"
	.tkinfo
        /*0018*/ 	.word	0x00000002
        /*0030*/ 	.string	""
        /*0030*/ 	.string	"ptxas"
        /*0030*/ 	.string	"Cuda compilation tools, release 13.0, V13.0.88"
        /*0030*/ 	.string	"Build cuda_13.0.r13.0/compiler.36424714_0"
        /*0030*/ 	.string	"-arch sm_100 -m 64 "



//--------------------- .note.nv.cuinfo           --------------------------
	.section	.note.nv.cuinfo,"",@"SHT_NOTE"
	.sectionflags	@"SHF_NOTE_NV_CUINFO"
        /*0018*/ 	.short	0x0002
        /*001a*/ 	.short	0x0064
        /*001c*/ 	.short	0x0082
	.zero		2


//--------------------- .nv.info                  --------------------------
	.section	.nv.info,"",@"SHT_CUDA_INFO"
	.align	4


	//----- nvinfo : EIATTR_REGCOUNT
	.align		4
        /*0000*/ 	.byte	0x04, 0x2f
        /*0002*/ 	.short	(.L_4 - .L_3)
	.align		4
.L_3:
        /*0004*/ 	.word	index@(_Z10sin_kernelIfEvPT_)
        /*0008*/ 	.word	0x0000001a


	//----- nvinfo : EIATTR_FRAME_SIZE
	.align		4
.L_4:
        /*000c*/ 	.byte	0x04, 0x11
        /*000e*/ 	.short	(.L_6 - .L_5)
	.align		4
.L_5:
        /*0010*/ 	.word	index@($_Z10sin_kernelIfEvPT_$__internal_trig_reduction_slowpathd)
        /*0014*/ 	.word	0x00000028


	//----- nvinfo : EIATTR_FRAME_SIZE
	.align		4
.L_6:
        /*0018*/ 	.byte	0x04, 0x11
        /*001a*/ 	.short	(.L_8 - .L_7)
	.align		4
.L_7:
        /*001c*/ 	.word	index@($__internal_5_$__cuda_sm20_div_rn_f64_full)
        /*0020*/ 	.word	0x00000028


	//----- nvinfo : EIATTR_FRAME_SIZE
	.align		4
.L_8:
        /*0024*/ 	.byte	0x04, 0x11
        /*0026*/ 	.short	(.L_10 - .L_9)
	.align		4
.L_9:
        /*0028*/ 	.word	index@(_Z10sin_kernelIfEvPT_)
        /*002c*/ 	.word	0x00000028


	//----- nvinfo : EIATTR_REGCOUNT
	.align		4
.L_10:
        /*0030*/ 	.byte	0x04, 0x2f
        /*0032*/ 	.short	(.L_12 - .L_11)
	.align		4
.L_11:
        /*0034*/ 	.word	index@(_Z11sinf_kernelIfEvPT_)
        /*0038*/ 	.word	0x00000017


	//----- nvinfo : EIATTR_FRAME_SIZE
	.align		4
.L_12:
        /*003c*/ 	.byte	0x04, 0x11
        /*003e*/ 	.short	(.L_14 - .L_13)
	.align		4
.L_13:
        /*0040*/ 	.word	index@($__internal_4_$__cuda_sm20_div_rn_f64_full)
        /*0044*/ 	.word	0x00000020


	//----- nvinfo : EIATTR_FRAME_SIZE
	.align		4
.L_14:
        /*0048*/ 	.byte	0x04, 0x11
        /*004a*/ 	.short	(.L_16 - .L_15)
	.align		4
.L_15:
        /*004c*/ 	.word	index@(_Z11sinf_kernelIfEvPT_)
        /*0050*/ 	.word	0x00000020


	//----- nvinfo : EIATTR_REGCOUNT
	.align		4
.L_16:
        /*0054*/ 	.byte	0x04, 0x2f
        /*0056*/ 	.short	(.L_18 - .L_17)
	.align		4
.L_17:
        /*0058*/ 	.word	index@(_Z13__sinf_kernelIfEvPT_)
        /*005c*/ 	.word	0x00000017


	//----- nvinfo : EIATTR_FRAME_SIZE
	.align		4
.L_18:
        /*0060*/ 	.byte	0x04, 0x11
        /*0062*/ 	.short	(.L_20 - .L_19)
	.align		4
.L_19:
        /*0064*/ 	.word	index@($__internal_3_$__cuda_sm20_div_rn_f64_full)
        /*0068*/ 	.word	0x00000000


	//----- nvinfo : EIATTR_FRAME_SIZE
	.align		4
.L_20:
        /*006c*/ 	.byte	0x04, 0x11
        /*006e*/ 	.short	(.L_22 - .L_21)
	.align		4
.L_21:
        /*0070*/ 	.word	index@(_Z13__sinf_kernelIfEvPT_)
        /*0074*/ 	.word	0x00000000


	//----- nvinfo : EIATTR_REGCOUNT
	.align		4
.L_22:
        /*0078*/ 	.byte	0x04, 0x2f
        /*007a*/ 	.short	(.L_24 - .L_23)
	.align		4
.L_23:
        /*007c*/ 	.word	index@(_Z10sin_kernelIdEvPT_)
        /*0080*/ 	.word	0x0000001a


	//----- nvinfo : EIATTR_FRAME_SIZE
	.align		4
.L_24:
        /*0084*/ 	.byte	0x04, 0x11
        /*0086*/ 	.short	(.L_26 - .L_25)
	.align		4
.L_25:
        /*0088*/ 	.word	index@($_Z10sin_kernelIdEvPT_$__internal_trig_reduction_slowpathd)
        /*008c*/ 	.word	0x00000028


	//----- nvinfo : EIATTR_FRAME_SIZE
	.align		4
.L_26:
        /*0090*/ 	.byte	0x04, 0x11
        /*0092*/ 	.short	(.L_28 - .L_27)
	.align		4
.L_27:
        /*0094*/ 	.word	index@($__internal_2_$__cuda_sm20_div_rn_f64_full)
        /*0098*/ 	.word	0x00000028


	//----- nvinfo : EIATTR_FRAME_SIZE
	.align		4
.L_28:
        /*009c*/ 	.byte	0x04, 0x11
        /*009e*/ 	.short	(.L_30 - .L_29)
	.align		4
.L_29:
        /*00a0*/ 	.word	index@(_Z10sin_kernelIdEvPT_)
        /*00a4*/ 	.word	0x00000028


	//----- nvinfo : EIATTR_REGCOUNT
	.align		4
.L_30:
        /*00a8*/ 	.byte	0x04, 0x2f
        /*00aa*/ 	.short	(.L_32 - .L_31)
	.align		4
.L_31:
        /*00ac*/ 	.word	index@(_Z11sinf_kernelIdEvPT_)
        /*00b0*/ 	.word	0x00000017


	//----- nvinfo : EIATTR_FRAME_SIZE
	.align		4
.L_32:
        /*00b4*/ 	.byte	0x04, 0x11
        /*00b6*/ 	.short	(.L_34 - .L_33)
	.align		4
.L_33:
        /*00b8*/ 	.word	index@($__internal_1_$__cuda_sm20_div_rn_f64_full)
        /*00bc*/ 	.word	0x00000020


	//----- nvinfo : EIATTR_FRAME_SIZE
	.align		4
.L_34:
        /*00c0*/ 	.byte	0x04, 0x11
        /*00c2*/ 	.short	(.L_36 - .L_35)
	.align		4
.L_35:
        /*00c4*/ 	.word	index@(_Z11sinf_kernelIdEvPT_)
        /*00c8*/ 	.word	0x00000020


	//----- nvinfo : EIATTR_REGCOUNT
	.align		4
.L_36:
        /*00cc*/ 	.byte	0x04, 0x2f
        /*00ce*/ 	.short	(.L_38 - .L_37)
	.align		4
.L_37:
        /*00d0*/ 	.word	index@(_Z13__sinf_kernelIdEvPT_)
        /*00d4*/ 	.word	0x00000017


	//----- nvinfo : EIATTR_FRAME_SIZE
	.align		4
.L_38:
        /*00d8*/ 	.byte	0x04, 0x11
        /*00da*/ 	.short	(.L_40 - .L_39)
	.align		4
.L_39:
        /*00dc*/ 	.word	index@($__internal_0_$__cuda_sm20_div_rn_f64_full)
        /*00e0*/ 	.word	0x00000000


	//----- nvinfo : EIATTR_FRAME_SIZE
	.align		4
.L_40:
        /*00e4*/ 	.byte	0x04, 0x11
        /*00e6*/ 	.short	(.L_42 - .L_41)
	.align		4
.L_41:
        /*00e8*/ 	.word	index@(_Z13__sinf_kernelIdEvPT_)
        /*00ec*/ 	.word	0x00000000


	//----- nvinfo : EIATTR_MIN_STACK_SIZE
	.align		4
.L_42:
        /*00f0*/ 	.byte	0x04, 0x12
        /*00f2*/ 	.short	(.L_44 - .L_43)
	.align		4
.L_43:
        /*00f4*/ 	.word	index@(_Z13__sinf_kernelIdEvPT_)
        /*00f8*/ 	.word	0x00000000


	//----- nvinfo : EIATTR_MIN_STACK_SIZE
	.align		4
.L_44:
        /*00fc*/ 	.byte	0x04, 0x12
        /*00fe*/ 	.short	(.L_46 - .L_45)
	.align		4
.L_45:
        /*0100*/ 	.word	index@(_Z11sinf_kernelIdEvPT_)
        /*0104*/ 	.word	0x00000020


	//----- nvinfo : EIATTR_MIN_STACK_SIZE
	.align		4
.L_46:
        /*0108*/ 	.byte	0x04, 0x12
        /*010a*/ 	.short	(.L_48 - .L_47)
	.align		4
.L_47:
        /*010c*/ 	.word	index@(_Z10sin_kernelIdEvPT_)
        /*0110*/ 	.word	0x00000028


	//----- nvinfo : EIATTR_MIN_STACK_SIZE
	.align		4
.L_48:
        /*0114*/ 	.byte	0x04, 0x12
        /*0116*/ 	.short	(.L_50 - .L_49)
	.align		4
.L_49:
        /*0118*/ 	.word	index@(_Z13__sinf_kernelIfEvPT_)
        /*011c*/ 	.word	0x00000000


	//----- nvinfo : EIATTR_MIN_STACK_SIZE
	.align		4
.L_50:
        /*0120*/ 	.byte	0x04, 0x12
        /*0122*/ 	.short	(.L_52 - .L_51)
	.align		4
.L_51:
        /*0124*/ 	.word	index@(_Z11sinf_kernelIfEvPT_)
        /*0128*/ 	.word	0x00000020


	//----- nvinfo : EIATTR_MIN_STACK_SIZE
	.align		4
.L_52:
        /*012c*/ 	.byte	0x04, 0x12
        /*012e*/ 	.short	(.L_54 - .L_53)
	.align		4
.L_53:
        /*0130*/ 	.word	index@(_Z10sin_kernelIfEvPT_)
        /*0134*/ 	.word	0x00000028
.L_54:


//--------------------- .nv.compat                --------------------------
	.section	.nv.compat,"",@"SHT_CUDA_COMPAT_INFO"
	.align	4
        /*0000*/ 	.byte	0x02, 0x09, 0x00, 0x00, 0x02, 0x02, 0x01, 0x00, 0x02, 0x05, 0x05, 0x00, 0x03, 0x07, 0x01, 0x01
        /*0010*/ 	.byte	0x02, 0x03, 0x00, 0x00, 0x02, 0x06, 0x01, 0x00, 0x04, 0x0b, 0x08, 0x00, 0x01, 0x00, 0x00, 0x00
        /*0020*/ 	.byte	0x00, 0x00, 0x00, 0x00


//--------------------- .nv.info._Z13__sinf_kernelIdEvPT_ --------------------------
	.section	.nv.info._Z13__sinf_kernelIdEvPT_,"",@"SHT_CUDA_INFO"
	.sectionflags	@""
	.align	4


	//----- nvinfo : EIATTR_CUDA_API_VERSION
	.align		4
        /*0000*/ 	.byte	0x04, 0x37
        /*0002*/ 	.short	(.L_56 - .L_55)
.L_55:
        /*0004*/ 	.word	0x00000082


	//----- nvinfo : EIATTR_KPARAM_INFO
	.align		4
.L_56:
        /*0008*/ 	.byte	0x04, 0x17
        /*000a*/ 	.short	(.L_58 - .L_57)
.L_57:
        /*000c*/ 	.word	0x00000000
        /*0010*/ 	.short	0x0000
        /*0012*/ 	.short	0x0000
        /*0014*/ 	.byte	0x00, 0xf5, 0x21, 0x00


	//----- nvinfo : EIATTR_SPARSE_MMA_MASK
	.align		4
.L_58:
        /*0018*/ 	.byte	0x03, 0x50
        /*001a*/ 	.short	0x0000


	//----- nvinfo : EIATTR_MAXREG_COUNT
	.align		4
        /*001c*/ 	.byte	0x03, 0x1b
        /*001e*/ 	.short	0x00ff


	//----- nvinfo : EIATTR_MERCURY_ISA_VERSION
	.align		4
        /*0020*/ 	.byte	0x03, 0x5f
        /*0022*/ 	.short	0x0101


	//----- nvinfo : EIATTR_VRC_CTA_INIT_COUNT
	.align		4
        /*0024*/ 	.byte	0x02, 0x4a
	.zero		1
	.zero		1


	//----- nvinfo : EIATTR_EXIT_INSTR_OFFSETS
	.align		4
        /*0028*/ 	.byte	0x04, 0x1c
        /*002a*/ 	.short	(.L_60 - .L_59)


	//   ....[0]....
.L_59:
        /*002c*/ 	.word	0x00000060


	//   ....[1]....
        /*0030*/ 	.word	0x000002b0


	//----- nvinfo : EIATTR_CRS_STACK_SIZE
	.align		4
.L_60:
        /*0034*/ 	.byte	0x04, 0x1e
        /*0036*/ 	.short	(.L_62 - .L_61)
.L_61:
        /*0038*/ 	.word	0x00000000


	//----- nvinfo : EIATTR_CBANK_PARAM_SIZE
	.align		4
.L_62:
        /*003c*/ 	.byte	0x03, 0x19
        /*003e*/ 	.short	0x0008


	//----- nvinfo : EIATTR_PARAM_CBANK
	.align		4
        /*0040*/ 	.byte	0x04, 0x0a
        /*0042*/ 	.short	(.L_64 - .L_63)
	.align		4
.L_63:
        /*0044*/ 	.word	index@(.nv.constant0._Z13__sinf_kernelIdEvPT_)
        /*0048*/ 	.short	0x0380
        /*004a*/ 	.short	0x0008


	//----- nvinfo : EIATTR_SW_WAR
	.align		4
.L_64:
        /*004c*/ 	.byte	0x04, 0x36
        /*004e*/ 	.short	(.L_66 - .L_65)
.L_65:
        /*0050*/ 	.word	0x00000008
.L_66:


//--------------------- .nv.info._Z11sinf_kernelIdEvPT_ --------------------------
	.section	.nv.info._Z11sinf_kernelIdEvPT_,"",@"SHT_CUDA_INFO"
	.sectionflags	@""
	.align	4


	//----- nvinfo : EIATTR_CUDA_API_VERSION
	.align		4
        /*0000*/ 	.byte	0x04, 0x37
        /*0002*/ 	.short	(.L_68 - .L_67)
.L_67:
        /*0004*/ 	.word	0x00000082


	//----- nvinfo : EIATTR_KPARAM_INFO
	.align		4
.L_68:
        /*0008*/ 	.byte	0x04, 0x17
        /*000a*/ 	.short	(.L_70 - .L_69)
.L_69:
        /*000c*/ 	.word	0x00000000
        /*0010*/ 	.short	0x0000
        /*0012*/ 	.short	0x0000
        /*0014*/ 	.byte	0x00, 0xf5, 0x21, 0x00


	//----- nvinfo : EIATTR_SPARSE_MMA_MASK
	.align		4
.L_70:
        /*0018*/ 	.byte	0x03, 0x50
        /*001a*/ 	.short	0x0000


	//----- nvinfo : EIATTR_MAXREG_COUNT
	.align		4
        /*001c*/ 	.byte	0x03, 0x1b
        /*001e*/ 	.short	0x00ff


	//----- nvinfo : EIATTR_MERCURY_ISA_VERSION
	.align		4
        /*0020*/ 	.byte	0x03, 0x5f
        /*0022*/ 	.short	0x0101


	//----- nvinfo : EIATTR_VRC_CTA_INIT_COUNT
	.align		4
        /*0024*/ 	.byte	0x02, 0x4a
	.zero		1
	.zero		1


	//----- nvinfo : EIATTR_EXIT_INSTR_OFFSETS
	.align		4
        /*0028*/ 	.byte	0x04, 0x1c
        /*002a*/ 	.short	(.L_72 - .L_71)


	//   ....[0]....
.L_71:
        /*002c*/ 	.word	0x00000070


	//   ....[1]....
        /*0030*/ 	.word	0x000007a0


	//----- nvinfo : EIATTR_CRS_STACK_SIZE
	.align		4
.L_72:
        /*0034*/ 	.byte	0x04, 0x1e
        /*0036*/ 	.short	(.L_74 - .L_73)
.L_73:
        /*0038*/ 	.word	0x00000000


	//----- nvinfo : EIATTR_CBANK_PARAM_SIZE
	.align		4
.L_74:
        /*003c*/ 	.byte	0x03, 0x19
        /*003e*/ 	.short	0x0008


	//----- nvinfo : EIATTR_PARAM_CBANK
	.align		4
        /*0040*/ 	.byte	0x04, 0x0a
        /*0042*/ 	.short	(.L_76 - .L_75)
	.align		4
.L_75:
        /*0044*/ 	.word	index@(.nv.constant0._Z11sinf_kernelIdEvPT_)
        /*0048*/ 	.short	0x0380
        /*004a*/ 	.short	0x0008


	//----- nvinfo : EIATTR_SW_WAR
	.align		4
.L_76:
        /*004c*/ 	.byte	0x04, 0x36
        /*004e*/ 	.short	(.L_78 - .L_77)
.L_77:
        /*0050*/ 	.word	0x00000008
.L_78:


//--------------------- .nv.info._Z10sin_kernelIdEvPT_ --------------------------
	.section	.nv.info._Z10sin_kernelIdEvPT_,"",@"SHT_CUDA_INFO"
	.sectionflags	@""
	.align	4


	//----- nvinfo : EIATTR_CUDA_API_VERSION
	.align		4
        /*0000*/ 	.byte	0x04, 0x37
        /*0002*/ 	.short	(.L_80 - .L_79)
.L_79:
        /*0004*/ 	.word	0x00000082


	//----- nvinfo : EIATTR_KPARAM_INFO
	.align		4
.L_80:
        /*0008*/ 	.byte	0x04, 0x17
        /*000a*/ 	.short	(.L_82 - .L_81)
.L_81:
        /*000c*/ 	.word	0x00000000
        /*0010*/ 	.short	0x0000
        /*0012*/ 	.short	0x0000
        /*0014*/ 	.byte	0x00, 0xf5, 0x21, 0x00


	//----- nvinfo : EIATTR_SPARSE_MMA_MASK
	.align		4
.L_82:
        /*0018*/ 	.byte	0x03, 0x50
        /*001a*/ 	.short	0x0000


	//----- nvinfo : EIATTR_MAXREG_COUNT
	.align		4
        /*001c*/ 	.byte	0x03, 0x1b
        /*001e*/ 	.short	0x00ff


	//----- nvinfo : EIATTR_MERCURY_ISA_VERSION
	.align		4
        /*0020*/ 	.byte	0x03, 0x5f
        /*0022*/ 	.short	0x0101


	//----- nvinfo : EIATTR_VRC_CTA_INIT_COUNT
	.align		4
        /*0024*/ 	.byte	0x02, 0x4a
	.zero		1
	.zero		1


	//----- nvinfo : EIATTR_EXIT_INSTR_OFFSETS
	.align		4
        /*0028*/ 	.byte	0x04, 0x1c
        /*002a*/ 	.short	(.L_84 - .L_83)


	//   ....[0]....
.L_83:
        /*002c*/ 	.word	0x00000070


	//   ....[1]....
        /*0030*/ 	.word	0x00000600


	//----- nvinfo : EIATTR_CRS_STACK_SIZE
	.align		4
.L_84:
        /*0034*/ 	.byte	0x04, 0x1e
        /*0036*/ 	.short	(.L_86 - .L_85)
.L_85:
        /*0038*/ 	.word	0x00000000


	//----- nvinfo : EIATTR_CBANK_PARAM_SIZE
	.align		4
.L_86:
        /*003c*/ 	.byte	0x03, 0x19
        /*003e*/ 	.short	0x0008


	//----- nvinfo : EIATTR_PARAM_CBANK
	.align		4
        /*0040*/ 	.byte	0x04, 0x0a
        /*0042*/ 	.short	(.L_88 - .L_87)
	.align		4
.L_87:
        /*0044*/ 	.word	index@(.nv.constant0._Z10sin_kernelIdEvPT_)
        /*0048*/ 	.short	0x0380
        /*004a*/ 	.short	0x0008


	//----- nvinfo : EIATTR_SW_WAR
	.align		4
.L_88:
        /*004c*/ 	.byte	0x04, 0x36
        /*004e*/ 	.short	(.L_90 - .L_89)
.L_89:
        /*0050*/ 	.word	0x00000008
.L_90:


//--------------------- .nv.info._Z13__sinf_kernelIfEvPT_ --------------------------
	.section	.nv.info._Z13__sinf_kernelIfEvPT_,"",@"SHT_CUDA_INFO"
	.sectionflags	@""
	.align	4


	//----- nvinfo : EIATTR_CUDA_API_VERSION
	.align		4
        /*0000*/ 	.byte	0x04, 0x37
        /*0002*/ 	.short	(.L_92 - .L_91)
.L_91:
        /*0004*/ 	.word	0x00000082


	//----- nvinfo : EIATTR_KPARAM_INFO
	.align		4
.L_92:
        /*0008*/ 	.byte	0x04, 0x17
        /*000a*/ 	.short	(.L_94 - .L_93)
.L_93:
        /*000c*/ 	.word	0x00000000
        /*0010*/ 	.short	0x0000
        /*0012*/ 	.short	0x0000
        /*0014*/ 	.byte	0x00, 0xf5, 0x21, 0x00


	//----- nvinfo : EIATTR_SPARSE_MMA_MASK
	.align		4
.L_94:
        /*0018*/ 	.byte	0x03, 0x50
        /*001a*/ 	.short	0x0000


	//----- nvinfo : EIATTR_MAXREG_COUNT
	.align		4
        /*001c*/ 	.byte	0x03, 0x1b
        /*001e*/ 	.short	0x00ff


	//----- nvinfo : EIATTR_MERCURY_ISA_VERSION
	.align		4
        /*0020*/ 	.byte	0x03, 0x5f
        /*0022*/ 	.short	0x0101


	//----- nvinfo : EIATTR_VRC_CTA_INIT_COUNT
	.align		4
        /*0024*/ 	.byte	0x02, 0x4a
	.zero		1
	.zero		1


	//----- nvinfo : EIATTR_EXIT_INSTR_OFFSETS
	.align		4
        /*0028*/ 	.byte	0x04, 0x1c
        /*002a*/ 	.short	(.L_96 - .L_95)


	//   ....[0]....
.L_95:
        /*002c*/ 	.word	0x00000060


	//   ....[1]....
        /*0030*/ 	.word	0x000002a0


	//----- nvinfo : EIATTR_CRS_STACK_SIZE
	.align		4
.L_96:
        /*0034*/ 	.byte	0x04, 0x1e
        /*0036*/ 	.short	(.L_98 - .L_97)
.L_97:
        /*0038*/ 	.word	0x00000000


	//----- nvinfo : EIATTR_CBANK_PARAM_SIZE
	.align		4
.L_98:
        /*003c*/ 	.byte	0x03, 0x19
        /*003e*/ 	.short	0x0008


	//----- nvinfo : EIATTR_PARAM_CBANK
	.align		4
        /*0040*/ 	.byte	0x04, 0x0a
        /*0042*/ 	.short	(.L_100 - .L_99)
	.align		4
.L_99:
        /*0044*/ 	.word	index@(.nv.constant0._Z13__sinf_kernelIfEvPT_)
        /*0048*/ 	.short	0x0380
        /*004a*/ 	.short	0x0008


	//----- nvinfo : EIATTR_SW_WAR
	.align		4
.L_100:
        /*004c*/ 	.byte	0x04, 0x36
        /*004e*/ 	.short	(.L_102 - .L_101)
.L_101:
        /*0050*/ 	.word	0x00000008
.L_102:


//--------------------- .nv.info._Z11sinf_kernelIfEvPT_ --------------------------
	.section	.nv.info._Z11sinf_kernelIfEvPT_,"",@"SHT_CUDA_INFO"
	.sectionflags	@""
	.align	4


	//----- nvinfo : EIATTR_CUDA_API_VERSION
	.align		4
        /*0000*/ 	.byte	0x04, 0x37
        /*0002*/ 	.short	(.L_104 - .L_103)
.L_103:
        /*0004*/ 	.word	0x00000082


	//----- nvinfo : EIATTR_KPARAM_INFO
	.align		4
.L_104:
        /*0008*/ 	.byte	0x04, 0x17
        /*000a*/ 	.short	(.L_106 - .L_105)
.L_105:
        /*000c*/ 	.word	0x00000000
        /*0010*/ 	.short	0x0000
        /*0012*/ 	.short	0x0000
        /*0014*/ 	.byte	0x00, 0xf5, 0x21, 0x00


	//----- nvinfo : EIATTR_SPARSE_MMA_MASK
	.align		4
.L_106:
        /*0018*/ 	.byte	0x03, 0x50
        /*001a*/ 	.short	0x0000


	//----- nvinfo : EIATTR_MAXREG_COUNT
	.align		4
        /*001c*/ 	.byte	0x03, 0x1b
        /*001e*/ 	.short	0x00ff


	//----- nvinfo : EIATTR_MERCURY_ISA_VERSION
	.align		4
        /*0020*/ 	.byte	0x03, 0x5f
        /*0022*/ 	.short	0x0101


	//----- nvinfo : EIATTR_VRC_CTA_INIT_COUNT
	.align		4
        /*0024*/ 	.byte	0x02, 0x4a
	.zero		1
	.zero		1


	//----- nvinfo : EIATTR_EXIT_INSTR_OFFSETS
	.align		4
        /*0028*/ 	.byte	0x04, 0x1c
        /*002a*/ 	.short	(.L_108 - .L_107)


	//   ....[0]....
.L_107:
        /*002c*/ 	.word	0x00000070


	//   ....[1]....
        /*0030*/ 	.word	0x00000790


	//----- nvinfo : EIATTR_CRS_STACK_SIZE
	.align		4
.L_108:
        /*0034*/ 	.byte	0x04, 0x1e
        /*0036*/ 	.short	(.L_110 - .L_109)
.L_109:
        /*0038*/ 	.word	0x00000000


	//----- nvinfo : EIATTR_CBANK_PARAM_SIZE
	.align		4
.L_110:
        /*003c*/ 	.byte	0x03, 0x19
        /*003e*/ 	.short	0x0008


	//----- nvinfo : EIATTR_PARAM_CBANK
	.align		4
        /*0040*/ 	.byte	0x04, 0x0a
        /*0042*/ 	.short	(.L_112 - .L_111)
	.align		4
.L_111:
        /*0044*/ 	.word	index@(.nv.constant0._Z11sinf_kernelIfEvPT_)
        /*0048*/ 	.short	0x0380
        /*004a*/ 	.short	0x0008


	//----- nvinfo : EIATTR_SW_WAR
	.align		4
.L_112:
        /*004c*/ 	.byte	0x04, 0x36
        /*004e*/ 	.short	(.L_114 - .L_113)
.L_113:
        /*0050*/ 	.word	0x00000008
.L_114:


//--------------------- .nv.info._Z10sin_kernelIfEvPT_ --------------------------
	.section	.nv.info._Z10sin_kernelIfEvPT_,"",@"SHT_CUDA_INFO"
	.sectionflags	@""
	.align	4


	//----- nvinfo : EIATTR_CUDA_API_VERSION
	.align		4
        /*0000*/ 	.byte	0x04, 0x37
        /*0002*/ 	.short	(.L_116 - .L_115)
.L_115:
        /*0004*/ 	.word	0x00000082


	//----- nvinfo : EIATTR_KPARAM_INFO
	.align		4
.L_116:
        /*0008*/ 	.byte	0x04, 0x17
        /*000a*/ 	.short	(.L_118 - .L_117)
.L_117:
        /*000c*/ 	.word	0x00000000
        /*0010*/ 	.short	0x0000
        /*0012*/ 	.short	0x0000
        /*0014*/ 	.byte	0x00, 0xf5, 0x21, 0x00


	//----- nvinfo : EIATTR_SPARSE_MMA_MASK
	.align		4
.L_118:
        /*0018*/ 	.byte	0x03, 0x50
        /*001a*/ 	.short	0x0000


	//----- nvinfo : EIATTR_MAXREG_COUNT
	.align		4
        /*001c*/ 	.byte	0x03, 0x1b
        /*001e*/ 	.short	0x00ff


	//----- nvinfo : EIATTR_MERCURY_ISA_VERSION
	.align		4
        /*0020*/ 	.byte	0x03, 0x5f
        /*0022*/ 	.short	0x0101


	//----- nvinfo : EIATTR_VRC_CTA_INIT_COUNT
	.align		4
        /*0024*/ 	.byte	0x02, 0x4a
	.zero		1
	.zero		1


	//----- nvinfo : EIATTR_EXIT_INSTR_OFFSETS
	.align		4
        /*0028*/ 	.byte	0x04, 0x1c
        /*002a*/ 	.short	(.L_120 - .L_119)


	//   ....[0]....
.L_119:
        /*002c*/ 	.word	0x00000070


	//   ....[1]....
        /*0030*/ 	.word	0x00000610


	//----- nvinfo : EIATTR_CRS_STACK_SIZE
	.align		4
.L_120:
        /*0034*/ 	.byte	0x04, 0x1e
        /*0036*/ 	.short	(.L_122 - .L_121)
.L_121:
        /*0038*/ 	.word	0x00000000


	//----- nvinfo : EIATTR_CBANK_PARAM_SIZE
	.align		4
.L_122:
        /*003c*/ 	.byte	0x03, 0x19
        /*003e*/ 	.short	0x0008


	//----- nvinfo : EIATTR_PARAM_CBANK
	.align		4
        /*0040*/ 	.byte	0x04, 0x0a
        /*0042*/ 	.short	(.L_124 - .L_123)
	.align		4
.L_123:
        /*0044*/ 	.word	index@(.nv.constant0._Z10sin_kernelIfEvPT_)
        /*0048*/ 	.short	0x0380
        /*004a*/ 	.short	0x0008


	//----- nvinfo : EIATTR_SW_WAR
	.align		4
.L_124:
        /*004c*/ 	.byte	0x04, 0x36
        /*004e*/ 	.short	(.L_126 - .L_125)
.L_125:
        /*0050*/ 	.word	0x00000008
.L_126:


//--------------------- .nv.callgraph             --------------------------
	.section	.nv.callgraph,"",@"SHT_CUDA_CALLGRAPH"
	.align	4
	.sectionentsize	8
	.align		4
        /*0000*/ 	.word	0x00000000
	.align		4
        /*0004*/ 	.word	0xffffffff
	.align		4
        /*0008*/ 	.word	0x00000000
	.align		4
        /*000c*/ 	.word	0xfffffffe
	.align		4
        /*0010*/ 	.word	0x00000000
	.align		4
        /*0014*/ 	.word	0xfffffffd
	.align		4
        /*0018*/ 	.word	0x00000000
	.align		4
        /*001c*/ 	.word	0xfffffffc


//--------------------- .nv.constant4             --------------------------
	.section	.nv.constant4,"a",@progbits
	.align	8
	.align		8
.nv.constant4:
        /*0000*/ 	.dword	__cudart_i2opi_f
	.align		8
        /*0008*/ 	.dword	__cudart_i2opi_d
	.align		8
        /*0010*/ 	.dword	__cudart_sin_cos_coeffs


//--------------------- .text._Z13__sinf_kernelIdEvPT_ --------------------------
	.section	.text._Z13__sinf_kernelIdEvPT_,"ax",@progbits
	.align	128
        .global         _Z13__sinf_kernelIdEvPT_
        .type           _Z13__sinf_kernelIdEvPT_,@function
        .size           _Z13__sinf_kernelIdEvPT_,(.L_x_66 - _Z13__sinf_kernelIdEvPT_)
        .other          _Z13__sinf_kernelIdEvPT_,@"STO_CUDA_ENTRY STV_DEFAULT"
_Z13__sinf_kernelIdEvPT_:
.text._Z13__sinf_kernelIdEvPT_:
[----:B------:R-:W-:Y:S01]  /*0000*/  LDC R1, c[0x0][0x37c] ;  /* 0x0000df00ff017b82 */ /* 0x000fe20000000800 */
[----:B------:R-:W0:Y:S07]  /*0010*/  S2R R3, SR_TID.X ;  /* 0x0000000000037919 */ /* 0x000e2e0000002100 */
[----:B------:R-:W0:Y:S08]  /*0020*/  S2UR UR4, SR_CTAID.X ;  /* 0x00000000000479c3 */ /* 0x000e300000002500 */
[----:B------:R-:W0:Y:S02]  /*0030*/  LDC R0, c[0x0][0x360] ;  /* 0x0000d800ff007b82 */ /* 0x000e240000000800 */
[----:B0-----:R-:W-:-:S05]  /*0040*/  IMAD R0, R0, UR4, R3 ;  /* 0x0000000400007c24 */ /* 0x001fca000f8e0203 */
[----:B------:R-:W-:-:S13]  /*0050*/  ISETP.GT.U32.AND P0, PT, R0, 0x3b9ac9ff, PT ;  /* 0x3b9ac9ff0000780c */ /* 0x000fda0003f04070 */
[----:B------:R-:W-:Y:S05]  /*0060*/  @P0 EXIT ;  /* 0x000000000000094d */ /* 0x000fea0003800000 */
[----:B------:R-:W0:Y:S01]  /*0070*/  MUFU.RCP64H R3, 180 ;  /* 0x4066800000037908 */ /* 0x000e220000001800 */
[----:B------:R-:W-:Y:S01]  /*0080*/  IMAD.MOV.U32 R8, RZ, RZ, 0x0 ;  /* 0x00000000ff087424 */ /* 0x000fe200078e00ff */
[----:B------:R-:W-:Y:S01]  /*0090*/  SHF.R.U32.HI R6, RZ, 0x3, R0 ;  /* 0x00000003ff067819 */ /* 0x000fe20000011600 */
[----:B------:R-:W-:Y:S01]  /*00a0*/  IMAD.MOV.U32 R9, RZ, RZ, 0x40668000 ;  /* 0x40668000ff097424 */ /* 0x000fe200078e00ff */
[----:B------:R-:W-:Y:S01]  /*00b0*/  UMOV UR4, 0x54442d18 ;  /* 0x54442d1800047882 */ /* 0x000fe20000000000 */
[----:B------:R-:W-:Y:S01]  /*00c0*/  IMAD.MOV.U32 R2, RZ, RZ, 0x1 ;  /* 0x00000001ff027424 */ /* 0x000fe200078e00ff */
[----:B------:R-:W-:Y:S01]  /*00d0*/  UMOV UR5, 0x400921fb ;  /* 0x400921fb00057882 */ /* 0x000fe20000000000 */
[----:B------:R-:W-:Y:S01]  /*00e0*/  IMAD.HI.U32 R6, R6, 0x16c16c17, RZ ;  /* 0x16c16c1706067827 */ /* 0x000fe200078e00ff */
[----:B------:R-:W-:Y:S04]  /*00f0*/  BSSY.RECONVERGENT B0, `(.L_x_0) ;  /* 0x0000014000007945 */ /* 0x000fe80003800200 */
[----:B------:R-:W-:Y:S01]  /*0100*/  SHF.R.U32.HI R7, RZ, 0x2, R6 ;  /* 0x00000002ff077819 */ /* 0x000fe20000011606 */
[----:B0-----:R-:W-:-:S04]  /*0110*/  DFMA R4, R2, -R8, 1 ;  /* 0x3ff000000204742b */ /* 0x001fc80000000808 */
[----:B------:R-:W-:-:S04]  /*0120*/  IMAD R10, R7, -0x168, R0 ;  /* 0xfffffe98070a7824 */ /* 0x000fc800078e0200 */
[----:B------:R-:W-:-:S08]  /*0130*/  DFMA R4, R4, R4, R4 ;  /* 0x000000040404722b */ /* 0x000fd00000000004 */
[----:B------:R-:W-:Y:S01]  /*0140*/  DFMA R6, R2, R4, R2 ;  /* 0x000000040206722b */ /* 0x000fe20000000002 */
[----:B------:R-:W0:Y:S07]  /*0150*/  I2F.F64.U32 R2, R10 ;  /* 0x0000000a00027312 */ /* 0x000e2e0000201800 */
[----:B------:R-:W-:-:S08]  /*0160*/  DFMA R8, R6, -R8, 1 ;  /* 0x3ff000000608742b */ /* 0x000fd00000000808 */
[----:B------:R-:W-:Y:S02]  /*0170*/  DFMA R8, R6, R8, R6 ;  /* 0x000000080608722b */ /* 0x000fe40000000006 */
[----:B0-----:R-:W-:Y:S01]  /*0180*/  DMUL R4, R2, UR4 ;  /* 0x0000000402047c28 */ /* 0x001fe20008000000 */
[----:B------:R-:W0:Y:S07]  /*0190*/  LDCU.64 UR4, c[0x0][0x358] ;  /* 0x00006b00ff0477ac */ /* 0x000e2e0008000a00 */
[----:B------:R-:W-:-:S02]  /*01a0*/  DMUL R2, R4, R8 ;  /* 0x0000000804027228 */ /* 0x000fc40000000000 */
[----:B------:R-:W-:-:S06]  /*01b0*/  FSETP.GEU.AND P1, PT, |R5|, 6.5827683646048100446e-37, PT ;  /* 0x036000000500780b */ /* 0x000fcc0003f2e200 */
[----:B------:R-:W-:-:S08]  /*01c0*/  DFMA R6, R2, -180, R4 ;  /* 0xc06680000206782b */ /* 0x000fd00000000004 */
[----:B------:R-:W-:-:S10]  /*01d0*/  DFMA R2, R8, R6, R2 ;  /* 0x000000060802722b */ /* 0x000fd40000000002 */
[----:B------:R-:W-:-:S05]  /*01e0*/  FFMA R6, RZ, 3.6015625, R3 ;  /* 0x40668000ff067823 */ /* 0x000fca0000000003 */
[----:B------:R-:W-:-:S13]  /*01f0*/  FSETP.GT.AND P0, PT, |R6|, 1.469367938527859385e-39, PT ;  /* 0x001000000600780b */ /* 0x000fda0003f04200 */
[----:B0-----:R-:W-:Y:S05]  /*0200*/  @P0 BRA P1, `(.L_x_1) ;  /* 0x0000000000080947 */ /* 0x001fea0000800000 */
[----:B------:R-:W-:-:S07]  /*0210*/  MOV R6, 0x230 ;  /* 0x0000023000067802 */ /* 0x000fce0000000f00 */
[----:B------:R-:W-:Y:S05]  /*0220*/  CALL.REL.NOINC `($__internal_0_$__cuda_sm20_div_rn_f64_full) ;  /* 0x0000000000247944 */ /* 0x000fea0003c00000 */
.L_x_1:
[----:B------:R-:W-:Y:S05]  /*0230*/  BSYNC.RECONVERGENT B0 ;  /* 0x0000000000007941 */ /* 0x000fea0003800200 */
.L_x_0:
[----:B------:R-:W0:Y:S01]  /*0240*/  F2F.F32.F64 R2, R2 ;  /* 0x0000000200027310 */ /* 0x000e220000301000 */
[----:B------:R-:W1:Y:S01]  /*0250*/  LDC.64 R6, c[0x0][0x380] ;  /* 0x0000e000ff067b82 */ /* 0x000e620000000a00 */
[----:B0-----:R-:W-:-:S06]  /*0260*/  FMUL.RZ R8, R2, 0.15915493667125701904 ;  /* 0x3e22f98302087820 */ /* 0x001fcc000040c000 */
[----:B------:R-:W0:Y:S01]  /*0270*/  MUFU.SIN R4, R8 ;  /* 0x0000000800047308 */ /* 0x000e220000000400 */
[----:B-1----:R-:W-:-:S07]  /*0280*/  IMAD.WIDE.U32 R6, R0, 0x8, R6 ;  /* 0x0000000800067825 */ /* 0x002fce00078e0006 */
[----:B0-----:R-:W0:Y:S02]  /*0290*/  F2F.F64.F32 R4, R4 ;  /* 0x0000000400047310 */ /* 0x001e240000201800 */
[----:B0-----:R-:W-:Y:S01]  /*02a0*/  STG.E.64 desc[UR4][R6.64], R4 ;  /* 0x0000000406007986 */ /* 0x001fe2000c101b04 */
[----:B------:R-:W-:Y:S05]  /*02b0*/  EXIT ;  /* 0x000000000000794d */ /* 0x000fea0003800000 */
        .weak           $__internal_0_$__cuda_sm20_div_rn_f64_full
        .type           $__internal_0_$__cuda_sm20_div_rn_f64_full,@function
        .size           $__internal_0_$__cuda_sm20_div_rn_f64_full,(.L_x_66 - $__internal_0_$__cuda_sm20_div_rn_f64_full)
$__internal_0_$__cuda_sm20_div_rn_f64_full:
[----:B------:R-:W-:Y:S01]  /*02c0*/  IMAD.MOV.U32 R3, RZ, RZ, 0x3ff68000 ;  /* 0x3ff68000ff037424 */ /* 0x000fe200078e00ff */
[C---:B------:R-:W-:Y:S01]  /*02d0*/  FSETP.GEU.AND P1, PT, |R5|.reuse, 1.469367938527859385e-39, PT ;  /* 0x001000000500780b */ /* 0x040fe20003f2e200 */
[----:B------:R-:W-:Y:S01]  /*02e0*/  IMAD.MOV.U32 R2, RZ, RZ, 0x0 ;  /* 0x00000000ff027424 */ /* 0x000fe200078e00ff */
[----:B------:R-:W-:Y:S01]  /*02f0*/  LOP3.LUT R7, R5, 0x7ff00000, RZ, 0xc0, !PT ;  /* 0x7ff0000005077812 */ /* 0x000fe200078ec0ff */
[----:B------:R-:W0:Y:S01]  /*0300*/  MUFU.RCP64H R9, R3 ;  /* 0x0000000300097308 */ /* 0x000e220000001800 */
[----:B------:R-:W-:Y:S01]  /*0310*/  IMAD.MOV.U32 R8, RZ, RZ, 0x1 ;  /* 0x00000001ff087424 */ /* 0x000fe200078e00ff */
[----:B------:R-:W-:Y:S01]  /*0320*/  BSSY.RECONVERGENT B1, `(.L_x_2) ;  /* 0x0000045000017945 */ /* 0x000fe20003800200 */
[----:B------:R-:W-:Y:S01]  /*0330*/  IMAD.MOV.U32 R13, RZ, RZ, 0x1ca00000 ;  /* 0x1ca00000ff0d7424 */ /* 0x000fe200078e00ff */
[----:B------:R-:W-:Y:S01]  /*0340*/  ISETP.GE.U32.AND P0, PT, R7, 0x40600000, PT ;  /* 0x406000000700780c */ /* 0x000fe20003f06070 */
[----:B------:R-:W-:Y:S02]  /*0350*/  IMAD.MOV.U32 R18, RZ, RZ, R7 ;  /* 0x000000ffff127224 */ /* 0x000fe400078e0007 */
[----:B------:R-:W-:Y:S01]  /*0360*/  IMAD.MOV.U32 R19, RZ, RZ, 0x40600000 ;  /* 0x40600000ff137424 */ /* 0x000fe200078e00ff */
[----:B------:R-:W-:-:S03]  /*0370*/  SEL R13, R13, 0x63400000, !P0 ;  /* 0x634000000d0d7807 */ /* 0x000fc60004000000 */
[----:B------:R-:W-:Y:S01]  /*0380*/  VIADD R20, R19, 0xffffffff ;  /* 0xffffffff13147836 */ /* 0x000fe20000000000 */
[----:B0-----:R-:W-:-:S08]  /*0390*/  DFMA R10, R8, -R2, 1 ;  /* 0x3ff00000080a742b */ /* 0x001fd00000000802 */
[----:B------:R-:W-:-:S08]  /*03a0*/  DFMA R10, R10, R10, R10 ;  /* 0x0000000a0a0a722b */ /* 0x000fd0000000000a */
[----:B------:R-:W-:Y:S01]  /*03b0*/  DFMA R14, R8, R10, R8 ;  /* 0x0000000a080e722b */ /* 0x000fe20000000008 */
[C-C-:B------:R-:W-:Y:S01]  /*03c0*/  @!P1 LOP3.LUT R10, R13.reuse, 0x80000000, R5.reuse, 0xf8, !PT ;  /* 0x800000000d0a9812 */ /* 0x140fe200078ef805 */
[----:B------:R-:W-:Y:S01]  /*03d0*/  IMAD.MOV.U32 R8, RZ, RZ, R4 ;  /* 0x000000ffff087224 */ /* 0x000fe200078e0004 */
[----:B------:R-:W-:Y:S02]  /*03e0*/  LOP3.LUT R9, R13, 0x800fffff, R5, 0xf8, !PT ;  /* 0x800fffff0d097812 */ /* 0x000fe400078ef805 */
[----:B------:R-:W-:Y:S01]  /*03f0*/  @!P1 LOP3.LUT R11, R10, 0x100000, RZ, 0xfc, !PT ;  /* 0x001000000a0b9812 */ /* 0x000fe200078efcff */
[----:B------:R-:W-:Y:S02]  /*0400*/  @!P1 IMAD.MOV.U32 R10, RZ, RZ, RZ ;  /* 0x000000ffff0a9224 */ /* 0x000fe400078e00ff */
[----:B------:R-:W-:-:S04]  /*0410*/  DFMA R16, R14, -R2, 1 ;  /* 0x3ff000000e10742b */ /* 0x000fc80000000802 */
[----:B------:R-:W-:-:S04]  /*0420*/  @!P1 DFMA R8, R8, 2, -R10 ;  /* 0x400000000808982b */ /* 0x000fc8000000080a */
[----:B------:R-:W-:-:S06]  /*0430*/  DFMA R16, R14, R16, R14 ;  /* 0x000000100e10722b */ /* 0x000fcc000000000e */
[----:B------:R-:W-:Y:S02]  /*0440*/  @!P1 LOP3.LUT R18, R9, 0x7ff00000, RZ, 0xc0, !PT ;  /* 0x7ff0000009129812 */ /* 0x000fe400078ec0ff */
[----:B------:R-:W-:-:S03]  /*0450*/  DMUL R10, R16, R8 ;  /* 0x00000008100a7228 */ /* 0x000fc60000000000 */
[----:B------:R-:W-:-:S05]  /*0460*/  VIADD R12, R18, 0xffffffff ;  /* 0xffffffff120c7836 */ /* 0x000fca0000000000 */
[----:B------:R-:W-:Y:S01]  /*0470*/  DFMA R14, R10, -R2, R8 ;  /* 0x800000020a0e722b */ /* 0x000fe20000000008 */
[----:B------:R-:W-:-:S04]  /*0480*/  ISETP.GT.U32.AND P0, PT, R12, 0x7feffffe, PT ;  /* 0x7feffffe0c00780c */ /* 0x000fc80003f04070 */
[----:B------:R-:W-:-:S03]  /*0490*/  ISETP.GT.U32.OR P0, PT, R20, 0x7feffffe, P0 ;  /* 0x7feffffe1400780c */ /* 0x000fc60000704470 */
[----:B------:R-:W-:-:S10]  /*04a0*/  DFMA R10, R16, R14, R10 ;  /* 0x0000000e100a722b */ /* 0x000fd4000000000a */
[----:B------:R-:W-:Y:S05]  /*04b0*/  @P0 BRA `(.L_x_3) ;  /* 0x0000000000680947 */ /* 0x000fea0003800000 */
[----:B------:R-:W-:-:S05]  /*04c0*/  IMAD.MOV.U32 R4, RZ, RZ, 0x40600000 ;  /* 0x40600000ff047424 */ /* 0x000fca00078e00ff */
[----:B------:R-:W-:-:S04]  /*04d0*/  VIADDMNMX R7, R7, -R4, 0xb9600000, !PT ;  /* 0xb960000007077446 */ /* 0x000fc80007800904 */
[----:B------:R-:W-:-:S05]  /*04e0*/  VIMNMX R4, PT, PT, R7, 0x46a00000, PT ;  /* 0x46a0000007047848 */ /* 0x000fca0003fe0100 */
[----:B------:R-:W-:Y:S02]  /*04f0*/  IMAD.IADD R7, R4, 0x1, -R13 ;  /* 0x0000000104077824 */ /* 0x000fe400078e0a0d */
[----:B------:R-:W-:Y:S02]  /*0500*/  IMAD.MOV.U32 R4, RZ, RZ, RZ ;  /* 0x000000ffff047224 */ /* 0x000fe400078e00ff */
[----:B------:R-:W-:-:S06]  /*0510*/  VIADD R5, R7, 0x7fe00000 ;  /* 0x7fe0000007057836 */ /* 0x000fcc0000000000 */
[----:B------:R-:W-:-:S10]  /*0520*/  DMUL R12, R10, R4 ;  /* 0x000000040a0c7228 */ /* 0x000fd40000000000 */
[----:B------:R-:W-:-:S13]  /*0530*/  FSETP.GTU.AND P0, PT, |R13|, 1.469367938527859385e-39, PT ;  /* 0x001000000d00780b */ /* 0x000fda0003f0c200 */
[----:B------:R-:W-:Y:S05]  /*0540*/  @P0 BRA `(.L_x_4) ;  /* 0x0000000000880947 */ /* 0x000fea0003800000 */
[----:B------:R-:W-:Y:S01]  /*0550*/  DFMA R2, R10, -R2, R8 ;  /* 0x800000020a02722b */ /* 0x000fe20000000008 */
[----:B------:R-:W-:-:S09]  /*0560*/  IMAD.MOV.U32 R4, RZ, RZ, RZ ;  /* 0x000000ffff047224 */ /* 0x000fd200078e00ff */
[C---:B------:R-:W-:Y:S02]  /*0570*/  FSETP.NEU.AND P0, PT, R3.reuse, RZ, PT ;  /* 0x000000ff0300720b */ /* 0x040fe40003f0d000 */
[----:B------:R-:W-:-:S04]  /*0580*/  LOP3.LUT R2, R3, 0x40668000, RZ, 0x3c, !PT ;  /* 0x4066800003027812 */ /* 0x000fc800078e3cff */
[----:B------:R-:W-:-:S04]  /*0590*/  LOP3.LUT R9, R2, 0x80000000, RZ, 0xc0, !PT ;  /* 0x8000000002097812 */ /* 0x000fc800078ec0ff */
[----:B------:R-:W-:-:S03]  /*05a0*/  LOP3.LUT R5, R9, R5, RZ, 0xfc, !PT ;  /* 0x0000000509057212 */ /* 0x000fc600078efcff */
[----:B------:R-:W-:Y:S05]  /*05b0*/  @!P0 BRA `(.L_x_4) ;  /* 0x00000000006c8947 */ /* 0x000fea0003800000 */
[----:B------:R-:W-:Y:S01]  /*05c0*/  IMAD.MOV R3, RZ, RZ, -R7 ;  /* 0x000000ffff037224 */ /* 0x000fe200078e0a07 */
[----:B------:R-:W-:Y:S01]  /*05d0*/  DMUL.RP R4, R10, R4 ;  /* 0x000000040a047228 */ /* 0x000fe20000008000 */
[----:B------:R-:W-:Y:S01]  /*05e0*/  IMAD.MOV.U32 R2, RZ, RZ, RZ ;  /* 0x000000ffff027224 */ /* 0x000fe200078e00ff */
[----:B------:R-:W-:-:S05]  /*05f0*/  IADD3 R7, PT, PT, -R7, -0x43300000, RZ ;  /* 0xbcd0000007077810 */ /* 0x000fca0007ffe1ff */
[----:B------:R-:W-:-:S03]  /*0600*/  DFMA R2, R12, -R2, R10 ;  /* 0x800000020c02722b */ /* 0x000fc6000000000a */
[----:B------:R-:W-:-:S07]  /*0610*/  LOP3.LUT R9, R5, R9, RZ, 0x3c, !PT ;  /* 0x0000000905097212 */ /* 0x000fce00078e3cff */
[----:B------:R-:W-:-:S04]  /*0620*/  FSETP.NEU.AND P0, PT, |R3|, R7, PT ;  /* 0x000000070300720b */ /* 0x000fc80003f0d200 */
[----:B------:R-:W-:Y:S02]  /*0630*/  FSEL R12, R4, R12, !P0 ;  /* 0x0000000c040c7208 */ /* 0x000fe40004000000 */
[----:B------:R-:W-:Y:S01]  /*0640*/  FSEL R13, R9, R13, !P0 ;  /* 0x0000000d090d7208 */ /* 0x000fe20004000000 */
[----:B------:R-:W-:Y:S06]  /*0650*/  BRA `(.L_x_4) ;  /* 0x0000000000447947 */ /* 0x000fec0003800000 */
.L_x_3:
[----:B------:R-:W-:-:S14]  /*0660*/  DSETP.NAN.AND P0, PT, R4, R4, PT ;  /* 0x000000040400722a */ /* 0x000fdc0003f08000 */
[----:B------:R-:W-:Y:S05]  /*0670*/  @P0 BRA `(.L_x_5) ;  /* 0x0000000000340947 */ /* 0x000fea0003800000 */
[----:B------:R-:W-:Y:S01]  /*0680*/  ISETP.NE.AND P0, PT, R18, R19, PT ;  /* 0x000000131200720c */ /* 0x000fe20003f05270 */
[----:B------:R-:W-:Y:S02]  /*0690*/  IMAD.MOV.U32 R12, RZ, RZ, 0x0 ;  /* 0x00000000ff0c7424 */ /* 0x000fe400078e00ff */
[----:B------:R-:W-:-:S10]  /*06a0*/  IMAD.MOV.U32 R13, RZ, RZ, -0x80000 ;  /* 0xfff80000ff0d7424 */ /* 0x000fd400078e00ff */
[----:B------:R-:W-:Y:S05]  /*06b0*/  @!P0 BRA `(.L_x_4) ;  /* 0x00000000002c8947 */ /* 0x000fea0003800000 */
[----:B------:R-:W-:Y:S02]  /*06c0*/  ISETP.NE.AND P0, PT, R18, 0x7ff00000, PT ;  /* 0x7ff000001200780c */ /* 0x000fe40003f05270 */
[----:B------:R-:W-:Y:S02]  /*06d0*/  LOP3.LUT R4, R5, 0x40668000, RZ, 0x3c, !PT ;  /* 0x4066800005047812 */ /* 0x000fe400078e3cff */
[----:B------:R-:W-:Y:S02]  /*06e0*/  ISETP.EQ.OR P0, PT, R19, RZ, !P0 ;  /* 0x000000ff1300720c */ /* 0x000fe40004702670 */
[----:B------:R-:W-:-:S11]  /*06f0*/  LOP3.LUT R13, R4, 0x80000000, RZ, 0xc0, !PT ;  /* 0x80000000040d7812 */ /* 0x000fd600078ec0ff */
[----:B------:R-:W-:Y:S01]  /*0700*/  @P0 LOP3.LUT R2, R13, 0x7ff00000, RZ, 0xfc, !PT ;  /* 0x7ff000000d020812 */ /* 0x000fe200078efcff */
[----:B------:R-:W-:Y:S02]  /*0710*/  @!P0 IMAD.MOV.U32 R12, RZ, RZ, RZ ;  /* 0x000000ffff0c8224 */ /* 0x000fe400078e00ff */
[----:B------:R-:W-:Y:S02]  /*0720*/  @P0 IMAD.MOV.U32 R12, RZ, RZ, RZ ;  /* 0x000000ffff0c0224 */ /* 0x000fe400078e00ff */
[----:B------:R-:W-:Y:S01]  /*0730*/  @P0 IMAD.MOV.U32 R13, RZ, RZ, R2 ;  /* 0x000000ffff0d0224 */ /* 0x000fe200078e0002 */
[----:B------:R-:W-:Y:S06]  /*0740*/  BRA `(.L_x_4) ;  /* 0x0000000000087947 */ /* 0x000fec0003800000 */
.L_x_5:
[----:B------:R-:W-:Y:S01]  /*0750*/  LOP3.LUT R13, R5, 0x80000, RZ, 0xfc, !PT ;  /* 0x00080000050d7812 */ /* 0x000fe200078efcff */
[----:B------:R-:W-:-:S07]  /*0760*/  IMAD.MOV.U32 R12, RZ, RZ, R4 ;  /* 0x000000ffff0c7224 */ /* 0x000fce00078e0004 */
.L_x_4:
[----:B------:R-:W-:Y:S05]  /*0770*/  BSYNC.RECONVERGENT B1 ;  /* 0x0000000000017941 */ /* 0x000fea0003800200 */
.L_x_2:
[----:B------:R-:W-:Y:S02]  /*0780*/  IMAD.MOV.U32 R7, RZ, RZ, 0x0 ;  /* 0x00000000ff077424 */ /* 0x000fe400078e00ff */
[----:B------:R-:W-:Y:S02]  /*0790*/  IMAD.MOV.U32 R2, RZ, RZ, R12 ;  /* 0x000000ffff027224 */ /* 0x000fe400078e000c */
[----:B------:R-:W-:Y:S01]  /*07a0*/  IMAD.MOV.U32 R3, RZ, RZ, R13 ;  /* 0x000000ffff037224 */ /* 0x000fe200078e000d */
[----:B------:R-:W-:Y:S06]  /*07b0*/  RET.REL.NODEC R6 `(_Z13__sinf_kernelIdEvPT_) ;  /* 0xfffffff806107950 */ /* 0x000fec0003c3ffff */
.L_x_6:
[----:B------:R-:W-:-:S00]  /*07c0*/  BRA `(.L_x_6) ;  /* 0xfffffffc00fc7947 */ /* 0x000fc0000383ffff */
[----:B------:R-:W-:-:S00]  /*07d0*/  NOP ;  /* 0x0000000000007918 */ /* 0x000fc00000000000 */
        /* <DEDUP_REMOVED lines=10> */
.L_x_66:


//--------------------- .text._Z11sinf_kernelIdEvPT_ --------------------------
	.section	.text._Z11sinf_kernelIdEvPT_,"ax",@progbits
	.align	128
        .global         _Z11sinf_kernelIdEvPT_
        .type           _Z11sinf_kernelIdEvPT_,@function
        .size           _Z11sinf_kernelIdEvPT_,(.L_x_67 - _Z11sinf_kernelIdEvPT_)
        .other          _Z11sinf_kernelIdEvPT_,@"STO_CUDA_ENTRY STV_DEFAULT"
_Z11sinf_kernelIdEvPT_:
.text._Z11sinf_kernelIdEvPT_:
[----:B------:R-:W0:Y:S01]  /*0000*/  LDC R1, c[0x0][0x37c] ;  /* 0x0000df00ff017b82 */ /* 0x000e220000000800 */
[----:B------:R-:W1:Y:S07]  /*0010*/  S2R R0, SR_TID.X ;  /* 0x0000000000007919 */ /* 0x000e6e0000002100 */
[----:B------:R-:W1:Y:S01]  /*0020*/  S2UR UR4, SR_CTAID.X ;  /* 0x00000000000479c3 */ /* 0x000e620000002500 */
[----:B0-----:R-:W-:-:S07]  /*0030*/  VIADD R1, R1, 0xffffffe0 ;  /* 0xffffffe001017836 */ /* 0x001fce0000000000 */
[----:B------:R-:W1:Y:S02]  /*0040*/  LDC R5, c[0x0][0x360] ;  /* 0x0000d800ff057b82 */ /* 0x000e640000000800 */
[----:B-1----:R-:W-:-:S05]  /*0050*/  IMAD R5, R5, UR4, R0 ;  /* 0x0000000405057c24 */ /* 0x002fca000f8e0200 */
        /* <DEDUP_REMOVED lines=19> */
[----:B0-----:R-:W-:-:S08]  /*0190*/  DMUL R6, R2, UR4 ;  /* 0x0000000402067c28 */ /* 0x001fd00008000000 */
[----:B------:R-:W-:Y:S02]  /*01a0*/  DMUL R2, R6, R10 ;  /* 0x0000000a06027228 */ /* 0x000fe40000000000 */
[----:B------:R-:W-:-:S06]  /*01b0*/  FSETP.GEU.AND P1, PT, |R7|, 6.5827683646048100446e-37, PT ;  /* 0x036000000700780b */ /* 0x000fcc0003f2e200 */
[----:B------:R-:W-:-:S08]  /*01c0*/  DFMA R8, R2, -180, R6 ;  /* 0xc06680000208782b */ /* 0x000fd00000000006 */
[----:B------:R-:W-:-:S10]  /*01d0*/  DFMA R2, R10, R8, R2 ;  /* 0x000000080a02722b */ /* 0x000fd40000000002 */
[----:B------:R-:W-:-:S05]  /*01e0*/  FFMA R4, RZ, 3.6015625, R3 ;  /* 0x40668000ff047823 */ /* 0x000fca0000000003 */
[----:B------:R-:W-:-:S13]  /*01f0*/  FSETP.GT.AND P0, PT, |R4|, 1.469367938527859385e-39, PT ;  /* 0x001000000400780b */ /* 0x000fda0003f04200 */
[----:B------:R-:W-:Y:S05]  /*0200*/  @P0 BRA P1, `(.L_x_8) ;  /* 0x0000000000100947 */ /* 0x000fea0000800000 */
[----:B------:R-:W-:-:S07]  /*0210*/  MOV R0, 0x230 ;  /* 0x0000023000007802 */ /* 0x000fce0000000f00 */
[----:B------:R-:W-:Y:S05]  /*0220*/  CALL.REL.NOINC `($__internal_1_$__cuda_sm20_div_rn_f64_full) ;  /* 0x0000000400607944 */ /* 0x000fea0003c00000 */
[----:B------:R-:W-:Y:S02]  /*0230*/  IMAD.MOV.U32 R2, RZ, RZ, R12 ;  /* 0x000000ffff027224 */ /* 0x000fe400078e000c */
[----:B------:R-:W-:-:S07]  /*0240*/  IMAD.MOV.U32 R3, RZ, RZ, R13 ;  /* 0x000000ffff037224 */ /* 0x000fce00078e000d */
.L_x_8:
[----:B------:R-:W-:Y:S05]  /*0250*/  BSYNC.RECONVERGENT B0 ;  /* 0x0000000000007941 */ /* 0x000fea0003800200 */
.L_x_7:
[----:B------:R-:W0:Y:S01]  /*0260*/  F2F.F32.F64 R11, R2 ;  /* 0x00000002000b7310 */ /* 0x000e220000301000 */
[----:B------:R-:W1:Y:S01]  /*0270*/  LDCU.64 UR6, c[0x0][0x358] ;  /* 0x00006b00ff0677ac */ /* 0x000e620008000a00 */
[----:B------:R-:W-:Y:S01]  /*0280*/  BSSY.RECONVERGENT B0, `(.L_x_9) ;  /* 0x000003c000007945 */ /* 0x000fe20003800200 */
[C---:B0-----:R-:W-:Y:S01]  /*0290*/  FMUL R0, R11.reuse, 0.63661974668502807617 ;  /* 0x3f22f9830b007820 */ /* 0x041fe20000400000 */
[----:B------:R-:W-:-:S05]  /*02a0*/  FSETP.GE.AND P0, PT, |R11|, 105615, PT ;  /* 0x47ce47800b00780b */ /* 0x000fca0003f06200 */
[----:B------:R-:W0:Y:S02]  /*02b0*/  F2I.NTZ R0, R0 ;  /* 0x0000000000007305 */ /* 0x000e240000203100 */
[----:B0-----:R-:W-:-:S05]  /*02c0*/  I2FP.F32.S32 R4, R0 ;  /* 0x0000000000047245 */ /* 0x001fca0000201400 */
[----:B------:R-:W-:-:S04]  /*02d0*/  FFMA R7, R4, -1.5707962512969970703, R11 ;  /* 0xbfc90fda04077823 */ /* 0x000fc8000000000b */
[----:B------:R-:W-:-:S04]  /*02e0*/  FFMA R7, R4, -7.5497894158615963534e-08, R7 ;  /* 0xb3a2216804077823 */ /* 0x000fc80000000007 */
[----:B------:R-:W-:Y:S01]  /*02f0*/  FFMA R4, R4, -5.3903029534742383927e-15, R7 ;  /* 0xa7c234c504047823 */ /* 0x000fe20000000007 */
[----:B-1----:R-:W-:Y:S06]  /*0300*/  @!P0 BRA `(.L_x_10) ;  /* 0x0000000000cc8947 */ /* 0x002fec0003800000 */
[----:B------:R-:W-:-:S13]  /*0310*/  FSETP.NEU.AND P0, PT, |R11|, +INF , PT ;  /* 0x7f8000000b00780b */ /* 0x000fda0003f0d200 */
[----:B------:R-:W-:Y:S01]  /*0320*/  @!P0 FMUL R4, RZ, R11 ;  /* 0x0000000bff048220 */ /* 0x000fe20000400000 */
[----:B------:R-:W-:Y:S01]  /*0330*/  @!P0 IMAD.MOV.U32 R0, RZ, RZ, RZ ;  /* 0x000000ffff008224 */ /* 0x000fe200078e00ff */
[----:B------:R-:W-:Y:S06]  /*0340*/  @!P0 BRA `(.L_x_10) ;  /* 0x0000000000bc8947 */ /* 0x000fec0003800000 */
[----:B------:R-:W-:Y:S01]  /*0350*/  IMAD.SHL.U32 R2, R11, 0x100, RZ ;  /* 0x000001000b027824 */ /* 0x000fe200078e00ff */
[----:B------:R-:W0:Y:S01]  /*0360*/  LDCU.64 UR8, c[0x4][URZ] ;  /* 0x01000000ff0877ac */ /* 0x000e220008000a00 */
[----:B------:R-:W-:Y:S02]  /*0370*/  IMAD.MOV.U32 R6, RZ, RZ, RZ ;  /* 0x000000ffff067224 */ /* 0x000fe400078e00ff */
[----:B------:R-:W-:Y:S01]  /*0380*/  IMAD.MOV.U32 R0, RZ, RZ, R1 ;  /* 0x000000ffff007224 */ /* 0x000fe200078e0001 */
[----:B------:R-:W-:Y:S01]  /*0390*/  LOP3.LUT R13, R2, 0x80000000, RZ, 0xfc, !PT ;  /* 0x80000000020d7812 */ /* 0x000fe200078efcff */
[----:B------:R-:W-:Y:S01]  /*03a0*/  UMOV UR5, URZ ;  /* 0x000000ff00057c82 */ /* 0x000fe20008000000 */
[----:B------:R-:W-:-:S05]  /*03b0*/  UMOV UR4, URZ ;  /* 0x000000ff00047c82 */ /* 0x000fca0008000000 */
.L_x_11:
[----:B0-----:R-:W-:Y:S02]  /*03c0*/  IMAD.U32 R8, RZ, RZ, UR8 ;  /* 0x00000008ff087e24 */ /* 0x001fe4000f8e00ff */
[----:B------:R-:W-:-:S05]  /*03d0*/  IMAD.U32 R9, RZ, RZ, UR9 ;  /* 0x00000009ff097e24 */ /* 0x000fca000f8e00ff */
[----:B------:R-:W2:Y:S01]  /*03e0*/  LDG.E.CONSTANT R2, desc[UR6][R8.64] ;  /* 0x0000000608027981 */ /* 0x000ea2000c1e9900 */
[----:B------:R-:W-:Y:S02]  /*03f0*/  UIADD3 UR8, UP0, UPT, UR8, 0x4, URZ ;  /* 0x0000000408087890 */ /* 0x000fe4000ff1e0ff */
[----:B------:R-:W-:Y:S02]  /*0400*/  UIADD3 UR4, UPT, UPT, UR4, 0x1, URZ ;  /* 0x0000000104047890 */ /* 0x000fe4000fffe0ff */
[----:B------:R-:W-:Y:S02]  /*0410*/  UIADD3.X UR9, UPT, UPT, URZ, UR9, URZ, UP0, !UPT ;  /* 0x00000009ff097290 */ /* 0x000fe400087fe4ff */
[----:B------:R-:W-:Y:S01]  /*0420*/  UISETP.NE.AND UP0, UPT, UR4, 0x6, UPT ;  /* 0x000000060400788c */ /* 0x000fe2000bf05270 */
[----:B--2---:R-:W-:-:S03]  /*0430*/  IMAD.WIDE.U32 R2, R2, R13, RZ ;  /* 0x0000000d02027225 */ /* 0x004fc600078e00ff */
[----:B------:R-:W-:-:S04]  /*0440*/  IADD3 R7, P0, PT, R2, R6, RZ ;  /* 0x0000000602077210 */ /* 0x000fc80007f1e0ff */
[----:B------:R-:W-:Y:S01]  /*0450*/  IADD3.X R6, PT, PT, R3, UR5, RZ, P0, !PT ;  /* 0x0000000503067c10 */ /* 0x000fe200087fe4ff */
[----:B------:R0:W-:Y:S02]  /*0460*/  STL [R0], R7 ;  /* 0x0000000700007387 */ /* 0x0001e40000100800 */
[----:B0-----:R-:W-:Y:S01]  /*0470*/  VIADD R0, R0, 0x4 ;  /* 0x0000000400007836 */ /* 0x001fe20000000000 */
[----:B------:R-:W-:Y:S06]  /*0480*/  BRA.U UP0, `(.L_x_11) ;  /* 0xfffffffd00cc7547 */ /* 0x000fec000b83ffff */
[----:B------:R-:W-:Y:S01]  /*0490*/  SHF.R.U32.HI R4, RZ, 0x17, R11 ;  /* 0x00000017ff047819 */ /* 0x000fe2000001160b */
[----:B------:R0:W-:Y:S03]  /*04a0*/  STL [R1+0x18], R6 ;  /* 0x0000180601007387 */ /* 0x0001e60000100800 */
[C---:B------:R-:W-:Y:S02]  /*04b0*/  LOP3.LUT R0, R4.reuse, 0xe0, RZ, 0xc0, !PT ;  /* 0x000000e004007812 */ /* 0x040fe400078ec0ff */
[----:B------:R-:W-:-:S03]  /*04c0*/  LOP3.LUT P0, RZ, R4, 0x1f, RZ, 0xc0, !PT ;  /* 0x0000001f04ff7812 */ /* 0x000fc6000780c0ff */
[----:B------:R-:W-:-:S05]  /*04d0*/  VIADD R0, R0, 0xffffff80 ;  /* 0xffffff8000007836 */ /* 0x000fca0000000000 */
[----:B------:R-:W-:-:S05]  /*04e0*/  SHF.R.U32.HI R0, RZ, 0x5, R0 ;  /* 0x00000005ff007819 */ /* 0x000fca0000011600 */
[----:B------:R-:W-:-:S05]  /*04f0*/  IMAD R7, R0, -0x4, R1 ;  /* 0xfffffffc00077824 */ /* 0x000fca00078e0201 */
[----:B------:R-:W2:Y:S04]  /*0500*/  LDL R0, [R7+0x18] ;  /* 0x0000180007007983 */ /* 0x000ea80000100800 */
[----:B------:R-:W2:Y:S04]  /*0510*/  LDL R3, [R7+0x14] ;  /* 0x0000140007037983 */ /* 0x000ea80000100800 */
[----:B------:R-:W3:Y:S01]  /*0520*/  @P0 LDL R2, [R7+0x10] ;  /* 0x0000100007020983 */ /* 0x000ee20000100800 */
[----:B------:R-:W-:Y:S01]  /*0530*/  LOP3.LUT R4, R4, 0x1f, RZ, 0xc0, !PT ;  /* 0x0000001f04047812 */ /* 0x000fe200078ec0ff */
[----:B------:R-:W-:Y:S01]  /*0540*/  UMOV UR4, 0x54442d19 ;  /* 0x54442d1900047882 */ /* 0x000fe20000000000 */
[----:B------:R-:W-:-:S02]  /*0550*/  UMOV UR5, 0x3bf921fb ;  /* 0x3bf921fb00057882 */ /* 0x000fc40000000000 */
[-C--:B--2---:R-:W-:Y:S02]  /*0560*/  @P0 SHF.L.W.U32.HI R0, R3, R4.reuse, R0 ;  /* 0x0000000403000219 */ /* 0x084fe40000010e00 */
[----:B---3--:R-:W-:-:S04]  /*0570*/  @P0 SHF.L.W.U32.HI R3, R2, R4, R3 ;  /* 0x0000000402030219 */ /* 0x008fc80000010e03 */
[C---:B------:R-:W-:Y:S01]  /*0580*/  SHF.L.W.U32.HI R2, R3.reuse, 0x2, R0 ;  /* 0x0000000203027819 */ /* 0x040fe20000010e00 */
[----:B------:R-:W-:-:S03]  /*0590*/  IMAD.SHL.U32 R3, R3, 0x4, RZ ;  /* 0x0000000403037824 */ /* 0x000fc600078e00ff */
[----:B------:R-:W-:Y:S02]  /*05a0*/  SHF.R.S32.HI R4, RZ, 0x1f, R2 ;  /* 0x0000001fff047819 */ /* 0x000fe40000011402 */
[----:B------:R-:W-:Y:S02]  /*05b0*/  ISETP.GE.AND P0, PT, R2, RZ, PT ;  /* 0x000000ff0200720c */ /* 0x000fe40003f06270 */
[C---:B------:R-:W-:Y:S02]  /*05c0*/  LOP3.LUT R8, R4.reuse, R3, RZ, 0x3c, !PT ;  /* 0x0000000304087212 */ /* 0x040fe400078e3cff */
[----:B------:R-:W-:Y:S02]  /*05d0*/  LOP3.LUT R9, R4, R2, RZ, 0x3c, !PT ;  /* 0x0000000204097212 */ /* 0x000fe400078e3cff */
[----:B------:R-:W-:-:S04]  /*05e0*/  SHF.R.U32.HI R3, RZ, 0x1e, R0 ;  /* 0x0000001eff037819 */ /* 0x000fc80000011600 */
[----:B------:R-:W0:Y:S01]  /*05f0*/  I2F.F64.S64 R8, R8 ;  /* 0x0000000800087312 */ /* 0x000e220000301c00 */
[----:B------:R-:W-:Y:S01]  /*0600*/  LEA.HI R0, R2, R3, RZ, 0x1 ;  /* 0x0000000302007211 */ /* 0x000fe200078f08ff */
[----:B0-----:R-:W-:-:S10]  /*0610*/  DMUL R6, R8, UR4 ;  /* 0x0000000408067c28 */ /* 0x001fd40008000000 */
[----:B------:R-:W0:Y:S02]  /*0620*/  F2F.F32.F64 R6, R6 ;  /* 0x0000000600067310 */ /* 0x000e240000301000 */
[----:B0-----:R-:W-:-:S07]  /*0630*/  FSEL R4, -R6, R6, !P0 ;  /* 0x0000000606047208 */ /* 0x001fce0004000100 */
.L_x_10:
[----:B------:R-:W-:Y:S05]  /*0640*/  BSYNC.RECONVERGENT B0 ;  /* 0x0000000000007941 */ /* 0x000fea0003800200 */
.L_x_9:
[----:B------:R-:W-:Y:S01]  /*0650*/  LOP3.LUT R6, R0, 0x1, RZ, 0xc0, !PT ;  /* 0x0000000100067812 */ /* 0x000fe200078ec0ff */
[----:B------:R-:W-:Y:S02]  /*0660*/  IMAD.MOV.U32 R2, RZ, RZ, 0x37cbac00 ;  /* 0x37cbac00ff027424 */ /* 0x000fe400078e00ff */
[----:B------:R-:W-:Y:S01]  /*0670*/  FMUL R3, R4, R4 ;  /* 0x0000000404037220 */ /* 0x000fe20000400000 */
[----:B------:R-:W-:Y:S01]  /*0680*/  IMAD.MOV.U32 R9, RZ, RZ, 0x3effffff ;  /* 0x3effffffff097424 */ /* 0x000fe200078e00ff */
[----:B------:R-:W-:Y:S01]  /*0690*/  ISETP.NE.U32.AND P0, PT, R6, 0x1, PT ;  /* 0x000000010600780c */ /* 0x000fe20003f05070 */
[----:B------:R-:W-:Y:S02]  /*06a0*/  IMAD.MOV.U32 R6, RZ, RZ, 0x3d2aaabb ;  /* 0x3d2aaabbff067424 */ /* 0x000fe400078e00ff */
[----:B------:R-:W-:Y:S01]  /*06b0*/  FFMA R2, R3, R2, -0.0013887860113754868507 ;  /* 0xbab607ed03027423 */ /* 0x000fe20000000002 */
[----:B------:R-:W-:Y:S02]  /*06c0*/  LOP3.LUT P1, RZ, R0, 0x2, RZ, 0xc0, !PT ;  /* 0x0000000200ff7812 */ /* 0x000fe4000782c0ff */
[----:B------:R-:W-:-:S02]  /*06d0*/  FSEL R9, -R9, -0.16666662693023681641, !P0 ;  /* 0xbe2aaaa809097808 */ /* 0x000fc40004000100 */
[----:B------:R-:W-:Y:S02]  /*06e0*/  FSEL R2, R2, -0.00019574658654164522886, !P0 ;  /* 0xb94d415302027808 */ /* 0x000fe40004000000 */
[----:B------:R-:W-:Y:S02]  /*06f0*/  FSEL R6, R6, 0.0083327032625675201416, !P0 ;  /* 0x3c0885e406067808 */ /* 0x000fe40004000000 */
[----:B------:R-:W-:-:S03]  /*0700*/  FSEL R0, R4, 1, P0 ;  /* 0x3f80000004007808 */ /* 0x000fc60000000000 */
[C---:B------:R-:W-:Y:S02]  /*0710*/  FFMA R2, R3.reuse, R2, R6 ;  /* 0x0000000203027223 */ /* 0x040fe40000000006 */
[----:B------:R-:W0:Y:S02]  /*0720*/  LDC.64 R6, c[0x0][0x380] ;  /* 0x0000e000ff067b82 */ /* 0x000e240000000a00 */
[C---:B------:R-:W-:Y:S01]  /*0730*/  FFMA R2, R3.reuse, R2, R9 ;  /* 0x0000000203027223 */ /* 0x040fe20000000009 */
[----:B------:R-:W-:-:S04]  /*0740*/  FFMA R3, R3, R0, RZ ;  /* 0x0000000003037223 */ /* 0x000fc800000000ff */
[----:B------:R-:W-:-:S04]  /*0750*/  FFMA R2, R3, R2, R0 ;  /* 0x0000000203027223 */ /* 0x000fc80000000000 */
[----:B------:R-:W-:-:S06]  /*0760*/  @P1 FADD R2, RZ, -R2 ;  /* 0x80000002ff021221 */ /* 0x000fcc0000000000 */
[----:B------:R-:W1:Y:S01]  /*0770*/  F2F.F64.F32 R2, R2 ;  /* 0x0000000200027310 */ /* 0x000e620000201800 */
[----:B0-----:R-:W-:-:S05]  /*0780*/  IMAD.WIDE.U32 R4, R5, 0x8, R6 ;  /* 0x0000000805047825 */ /* 0x001fca00078e0006 */
[----:B-1----:R-:W-:Y:S01]  /*0790*/  STG.E.64 desc[UR6][R4.64], R2 ;  /* 0x0000000204007986 */ /* 0x002fe2000c101b06 */
[----:B------:R-:W-:Y:S05]  /*07a0*/  EXIT ;  /* 0x000000000000794d */ /* 0x000fea0003800000 */
        .weak           $__internal_1_$__cuda_sm20_div_rn_f64_full
        .type           $__internal_1_$__cuda_sm20_div_rn_f64_full,@function
        .size           $__internal_1_$__cuda_sm20_div_rn_f64_full,(.L_x_67 - $__internal_1_$__cuda_sm20_div_rn_f64_full)
$__internal_1_$__cuda_sm20_div_rn_f64_full:
        /* <DEDUP_REMOVED lines=32> */
[----:B------:R-:W-:Y:S02]  /*09b0*/  IMAD.MOV.U32 R7, RZ, RZ, 0x40600000 ;  /* 0x40600000ff077424 */ /* 0x000fe400078e00ff */
[----:B------:R-:W-:-:S03]  /*09c0*/  IMAD.MOV.U32 R6, RZ, RZ, RZ ;  /* 0x000000ffff067224 */ /* 0x000fc600078e00ff */
[----:B------:R-:W-:-:S04]  /*09d0*/  VIADDMNMX R4, R4, -R7, 0xb9600000, !PT ;  /* 0xb960000004047446 */ /* 0x000fc80007800907 */
[----:B------:R-:W-:-:S05]  /*09e0*/  VIMNMX R4, PT, PT, R4, 0x46a00000, PT ;  /* 0x46a0000004047848 */ /* 0x000fca0003fe0100 */
[----:B------:R-:W-:-:S04]  /*09f0*/  IMAD.IADD R4, R4, 0x1, -R13 ;  /* 0x0000000104047824 */ /* 0x000fc800078e0a0d */
        /* <DEDUP_REMOVED lines=13> */
[----:B------:R-:W-:-:S06]  /*0ad0*/  IMAD.MOV.U32 R2, RZ, RZ, RZ ;  /* 0x000000ffff027224 */ /* 0x000fcc00078e00ff */
[----:B------:R-:W-:-:S03]  /*0ae0*/  DFMA R2, R12, -R2, R10 ;  /* 0x800000020c02722b */ /* 0x000fc6000000000a */
[----:B------:R-:W-:-:S03]  /*0af0*/  LOP3.LUT R9, R7, R9, RZ, 0x3c, !PT ;  /* 0x0000000907097212 */ /* 0x000fc600078e3cff */
[----:B------:R-:W-:-:S04]  /*0b00*/  IADD3 R2, PT, PT, -R4, -0x43300000, RZ ;  /* 0xbcd0000004027810 */ /* 0x000fc80007ffe1ff */
[----:B------:R-:W-:-:S04]  /*0b10*/  FSETP.NEU.AND P0, PT, |R3|, R2, PT ;  /* 0x000000020300720b */ /* 0x000fc80003f0d200 */
[----:B------:R-:W-:Y:S02]  /*0b20*/  FSEL R12, R6, R12, !P0 ;  /* 0x0000000c060c7208 */ /* 0x000fe40004000000 */
[----:B------:R-:W-:Y:S01]  /*0b30*/  FSEL R13, R9, R13, !P0 ;  /* 0x0000000d090d7208 */ /* 0x000fe20004000000 */
[----:B------:R-:W-:Y:S06]  /*0b40*/  BRA `(.L_x_14) ;  /* 0x0000000000447947 */ /* 0x000fec0003800000 */
.L_x_13:
        /* <DEDUP_REMOVED lines=15> */
.L_x_15:
[----:B------:R-:W-:Y:S01]  /*0c40*/  LOP3.LUT R13, R7, 0x80000, RZ, 0xfc, !PT ;  /* 0x00080000070d7812 */ /* 0x000fe200078efcff */
[----:B------:R-:W-:-:S07]  /*0c50*/  IMAD.MOV.U32 R12, RZ, RZ, R6 ;  /* 0x000000ffff0c7224 */ /* 0x000fce00078e0006 */
.L_x_14:
[----:B------:R-:W-:Y:S05]  /*0c60*/  BSYNC.RECONVERGENT B1 ;  /* 0x0000000000017941 */ /* 0x000fea0003800200 */
.L_x_12:
[----:B------:R-:W-:Y:S02]  /*0c70*/  IMAD.MOV.U32 R2, RZ, RZ, R0 ;  /* 0x000000ffff027224 */ /* 0x000fe400078e0000 */
[----:B------:R-:W-:-:S04]  /*0c80*/  IMAD.MOV.U32 R3, RZ, RZ, 0x0 ;  /* 0x00000000ff037424 */ /* 0x000fc800078e00ff */
[----:B------:R-:W-:Y:S05]  /*0c90*/  RET.REL.NODEC R2 `(_Z11sinf_kernelIdEvPT_) ;  /* 0xfffffff002d87950 */ /* 0x000fea0003c3ffff */
.L_x_16:
        /* <DEDUP_REMOVED lines=14> */
.L_x_67:


//--------------------- .text._Z10sin_kernelIdEvPT_ --------------------------
	.section	.text._Z10sin_kernelIdEvPT_,"ax",@progbits
	.align	128
        .global         _Z10sin_kernelIdEvPT_
        .type           _Z10sin_kernelIdEvPT_,@function
        .size           _Z10sin_kernelIdEvPT_,(.L_x_69 - _Z10sin_kernelIdEvPT_)
        .other          _Z10sin_kernelIdEvPT_,@"STO_CUDA_ENTRY STV_DEFAULT"
_Z10sin_kernelIdEvPT_:
.text._Z10sin_kernelIdEvPT_:
        /* <DEDUP_REMOVED lines=34> */
[----:B------:R-:W-:Y:S05]  /*0220*/  CALL.REL.NOINC `($__internal_2_$__cuda_sm20_div_rn_f64_full) ;  /* 0x0000000000f87944 */ /* 0x000fea0003c00000 */
[----:B------:R-:W-:Y:S02]  /*0230*/  IMAD.MOV.U32 R2, RZ, RZ, R12 ;  /* 0x000000ffff027224 */ /* 0x000fe400078e000c */
[----:B------:R-:W-:-:S07]  /*0240*/  IMAD.MOV.U32 R3, RZ, RZ, R13 ;  /* 0x000000ffff037224 */ /* 0x000fce00078e000d */
.L_x_18:
[----:B------:R-:W-:Y:S05]  /*0250*/  BSYNC.RECONVERGENT B0 ;  /* 0x0000000000007941 */ /* 0x000fea0003800200 */
.L_x_17:
[----:B------:R-:W-:Y:S01]  /*0260*/  DSETP.NEU.AND P0, PT, R2, +INF , PT ;  /* 0x7ff000000200742a */ /* 0x000fe20003f0d000 */
[----:B------:R-:W0:Y:S01]  /*0270*/  LDCU.64 UR4, c[0x0][0x358] ;  /* 0x00006b00ff0477ac */ /* 0x000e220008000a00 */
[----:B------:R-:W-:-:S12]  /*0280*/  BSSY.RECONVERGENT B0, `(.L_x_19) ;  /* 0x0000017000007945 */ /* 0x000fd80003800200 */
[----:B------:R-:W-:Y:S01]  /*0290*/  @!P0 DMUL R8, RZ, +INF ;  /* 0x7ff00000ff088828 */ /* 0x000fe20000000000 */
[----:B------:R-:W-:Y:S01]  /*02a0*/  @!P0 IMAD.MOV.U32 R0, RZ, RZ, RZ ;  /* 0x000000ffff008224 */ /* 0x000fe200078e00ff */
[----:B------:R-:W-:Y:S09]  /*02b0*/  @!P0 BRA `(.L_x_20) ;  /* 0x00000000004c8947 */ /* 0x000ff20003800000 */
[----:B------:R-:W-:Y:S01]  /*02c0*/  UMOV UR6, 0x6dc9c883 ;  /* 0x6dc9c88300067882 */ /* 0x000fe20000000000 */
[----:B------:R-:W-:Y:S01]  /*02d0*/  UMOV UR7, 0x3fe45f30 ;  /* 0x3fe45f3000077882 */ /* 0x000fe20000000000 */
[C---:B------:R-:W-:Y:S02]  /*02e0*/  DSETP.GE.AND P0, PT, R2.reuse, 2.14748364800000000000e+09, PT ;  /* 0x41e000000200742a */ /* 0x040fe40003f06000 */
[----:B------:R-:W-:Y:S01]  /*02f0*/  DMUL R4, R2, UR6 ;  /* 0x0000000602047c28 */ /* 0x000fe20008000000 */
[----:B------:R-:W-:Y:S01]  /*0300*/  UMOV UR6, 0x54442d18 ;  /* 0x54442d1800067882 */ /* 0x000fe20000000000 */
[----:B------:R-:W-:-:S04]  /*0310*/  UMOV UR7, 0x3ff921fb ;  /* 0x3ff921fb00077882 */ /* 0x000fc80000000000 */
[----:B------:R-:W1:Y:S08]  /*0320*/  F2I.F64 R0, R4 ;  /* 0x0000000400007311 */ /* 0x000e700000301100 */
[----:B-1----:R-:W1:Y:S02]  /*0330*/  I2F.F64 R8, R0 ;  /* 0x0000000000087312 */ /* 0x002e640000201c00 */
[----:B-1----:R-:W-:Y:S01]  /*0340*/  DFMA R6, R8, -UR6, R2 ;  /* 0x8000000608067c2b */ /* 0x002fe20008000002 */
[----:B------:R-:W-:Y:S01]  /*0350*/  UMOV UR6, 0x33145c00 ;  /* 0x33145c0000067882 */ /* 0x000fe20000000000 */
[----:B------:R-:W-:-:S06]  /*0360*/  UMOV UR7, 0x3c91a626 ;  /* 0x3c91a62600077882 */ /* 0x000fcc0000000000 */
[----:B------:R-:W-:Y:S01]  /*0370*/  DFMA R6, R8, -UR6, R6 ;  /* 0x8000000608067c2b */ /* 0x000fe20008000006 */
[----:B------:R-:W-:Y:S01]  /*0380*/  UMOV UR6, 0x252049c0 ;  /* 0x252049c000067882 */ /* 0x000fe20000000000 */
[----:B------:R-:W-:-:S06]  /*0390*/  UMOV UR7, 0x397b839a ;  /* 0x397b839a00077882 */ /* 0x000fcc0000000000 */
[----:B------:R-:W-:Y:S01]  /*03a0*/  DFMA R8, R8, -UR6, R6 ;  /* 0x8000000608087c2b */ /* 0x000fe20008000006 */
[----:B------:R-:W-:Y:S10]  /*03b0*/  @!P0 BRA `(.L_x_20) ;  /* 0x00000000000c8947 */ /* 0x000ff40003800000 */
[----:B------:R-:W-:Y:S01]  /*03c0*/  IMAD.MOV.U32 R14, RZ, RZ, R3 ;  /* 0x000000ffff0e7224 */ /* 0x000fe200078e0003 */
[----:B------:R-:W-:-:S07]  /*03d0*/  MOV R12, 0x3f0 ;  /* 0x000003f0000c7802 */ /* 0x000fce0000000f00 */
[----:B0-----:R-:W-:Y:S05]  /*03e0*/  CALL.REL.NOINC `($_Z10sin_kernelIdEvPT_$__internal_trig_reduction_slowpathd) ;  /* 0x0000000400c47944 */ /* 0x001fea0003c00000 */
.L_x_20:
[----:B0-----:R-:W-:Y:S05]  /*03f0*/  BSYNC.RECONVERGENT B0 ;  /* 0x0000000000007941 */ /* 0x001fea0003800200 */
.L_x_19:
[----:B------:R-:W0:Y:S01]  /*0400*/  LDCU.64 UR6, c[0x4][0x10] ;  /* 0x01000200ff0677ac */ /* 0x000e220008000a00 */
[----:B------:R-:W-:-:S05]  /*0410*/  IMAD.SHL.U32 R2, R0, 0x40, RZ ;  /* 0x0000004000027824 */ /* 0x000fca00078e00ff */
[----:B------:R-:W-:-:S04]  /*0420*/  LOP3.LUT R2, R2, 0x40, RZ, 0xc0, !PT ;  /* 0x0000004002027812 */ /* 0x000fc800078ec0ff */
[----:B0-----:R-:W-:-:S05]  /*0430*/  IADD3 R20, P0, PT, R2, UR6, RZ ;  /* 0x0000000602147c10 */ /* 0x001fca000ff1e0ff */
[----:B------:R-:W-:-:S05]  /*0440*/  IMAD.X R21, RZ, RZ, UR7, P0 ;  /* 0x00000007ff157e24 */ /* 0x000fca00080e06ff */
[----:B------:R-:W2:Y:S04]  /*0450*/  LDG.E.128.CONSTANT R16, desc[UR4][R20.64] ;  /* 0x0000000414107981 */ /* 0x000ea8000c1e9d00 */
[----:B------:R-:W3:Y:S04]  /*0460*/  LDG.E.128.CONSTANT R12, desc[UR4][R20.64+0x10] ;  /* 0x00001004140c7981 */ /* 0x000ee8000c1e9d00 */
[----:B------:R-:W4:Y:S01]  /*0470*/  LDG.E.128.CONSTANT R4, desc[UR4][R20.64+0x20] ;  /* 0x0000200414047981 */ /* 0x000f22000c1e9d00 */
[----:B------:R-:W-:Y:S01]  /*0480*/  LOP3.LUT R2, R0, 0x1, RZ, 0xc0, !PT ;  /* 0x0000000100027812 */ /* 0x000fe200078ec0ff */
[----:B------:R-:W-:-:S02]  /*0490*/  IMAD.MOV.U32 R22, RZ, RZ, 0x20fd8164 ;  /* 0x20fd8164ff167424 */ /* 0x000fc400078e00ff */
[----:B------:R-:W-:Y:S01]  /*04a0*/  IMAD.MOV.U32 R11, RZ, RZ, 0x3da8ff83 ;  /* 0x3da8ff83ff0b7424 */ /* 0x000fe200078e00ff */
[----:B------:R-:W-:Y:S01]  /*04b0*/  ISETP.NE.U32.AND P0, PT, R2, 0x1, PT ;  /* 0x000000010200780c */ /* 0x000fe20003f05070 */
[----:B------:R-:W-:-:S03]  /*04c0*/  DMUL R2, R8, R8 ;  /* 0x0000000808027228 */ /* 0x000fc60000000000 */
[----:B------:R-:W-:Y:S02]  /*04d0*/  FSEL R22, R22, -8.06006814911005101289e+34, !P0 ;  /* 0xf9785eba16167808 */ /* 0x000fe40004000000 */
[----:B------:R-:W-:-:S06]  /*04e0*/  FSEL R23, -R11, 0.11223486810922622681, !P0 ;  /* 0x3de5db650b177808 */ /* 0x000fcc0004000100 */
[----:B--2---:R-:W-:-:S08]  /*04f0*/  DFMA R16, R2, R22, R16 ;  /* 0x000000160210722b */ /* 0x004fd00000000010 */
[----:B------:R-:W-:-:S08]  /*0500*/  DFMA R16, R2, R16, R18 ;  /* 0x000000100210722b */ /* 0x000fd00000000012 */
[----:B---3--:R-:W-:-:S08]  /*0510*/  DFMA R12, R2, R16, R12 ;  /* 0x00000010020c722b */ /* 0x008fd0000000000c */
[----:B------:R-:W-:-:S08]  /*0520*/  DFMA R12, R2, R12, R14 ;  /* 0x0000000c020c722b */ /* 0x000fd0000000000e */
[----:B----4-:R-:W-:-:S08]  /*0530*/  DFMA R4, R2, R12, R4 ;  /* 0x0000000c0204722b */ /* 0x010fd00000000004 */
[----:B------:R-:W-:Y:S01]  /*0540*/  DFMA R4, R2, R4, R6 ;  /* 0x000000040204722b */ /* 0x000fe20000000006 */
[----:B------:R-:W0:Y:S07]  /*0550*/  LDC.64 R6, c[0x0][0x380] ;  /* 0x0000e000ff067b82 */ /* 0x000e2e0000000a00 */
[----:B------:R-:W-:Y:S02]  /*0560*/  DFMA R8, R4, R8, R8 ;  /* 0x000000080408722b */ /* 0x000fe40000000008 */
[----:B------:R-:W-:-:S10]  /*0570*/  DFMA R2, R2, R4, 1 ;  /* 0x3ff000000202742b */ /* 0x000fd40000000004 */
[----:B------:R-:W-:Y:S02]  /*0580*/  FSEL R4, R2, R8, !P0 ;  /* 0x0000000802047208 */ /* 0x000fe40004000000 */
[----:B------:R-:W-:Y:S02]  /*0590*/  FSEL R5, R3, R9, !P0 ;  /* 0x0000000903057208 */ /* 0x000fe40004000000 */
[----:B------:R-:W-:Y:S01]  /*05a0*/  LOP3.LUT P0, RZ, R0, 0x2, RZ, 0xc0, !PT ;  /* 0x0000000200ff7812 */ /* 0x000fe2000780c0ff */
[----:B0-----:R-:W-:-:S03]  /*05b0*/  IMAD.WIDE.U32 R10, R10, 0x8, R6 ;  /* 0x000000080a0a7825 */ /* 0x001fc600078e0006 */
[----:B------:R-:W-:-:S10]  /*05c0*/  DADD R2, RZ, -R4 ;  /* 0x00000000ff027229 */ /* 0x000fd40000000804 */
[----:B------:R-:W-:Y:S02]  /*05d0*/  FSEL R2, R4, R2, !P0 ;  /* 0x0000000204027208 */ /* 0x000fe40004000000 */
[----:B------:R-:W-:-:S05]  /*05e0*/  FSEL R3, R5, R3, !P0 ;  /* 0x0000000305037208 */ /* 0x000fca0004000000 */
[----:B------:R-:W-:Y:S01]  /*05f0*/  STG.E.64 desc[UR4][R10.64], R2 ;  /* 0x000000020a007986 */ /* 0x000fe2000c101b04 */
[----:B------:R-:W-:Y:S05]  /*0600*/  EXIT ;  /* 0x000000000000794d */ /* 0x000fea0003800000 */
        .weak           $__internal_2_$__cuda_sm20_div_rn_f64_full
        .type           $__internal_2_$__cuda_sm20_div_rn_f64_full,@function
        .size           $__internal_2_$__cuda_sm20_div_rn_f64_full,($_Z10sin_kernelIdEvPT_$__internal_trig_reduction_slowpathd - $__internal_2_$__cuda_sm20_div_rn_f64_full)
$__internal_2_$__cuda_sm20_div_rn_f64_full:
        /* <DEDUP_REMOVED lines=58> */
.L_x_22:
        /* <DEDUP_REMOVED lines=15> */
.L_x_24:
[----:B------:R-:W-:Y:S01]  /*0aa0*/  LOP3.LUT R13, R5, 0x80000, RZ, 0xfc, !PT ;  /* 0x00080000050d7812 */ /* 0x000fe200078efcff */
[----:B------:R-:W-:-:S07]  /*0ab0*/  IMAD.MOV.U32 R12, RZ, RZ, R4 ;  /* 0x000000ffff0c7224 */ /* 0x000fce00078e0004 */
.L_x_23:
[----:B------:R-:W-:Y:S05]  /*0ac0*/  BSYNC.RECONVERGENT B1 ;  /* 0x0000000000017941 */ /* 0x000fea0003800200 */
.L_x_21:
[----:B------:R-:W-:Y:S02]  /*0ad0*/  IMAD.MOV.U32 R2, RZ, RZ, R0 ;  /* 0x000000ffff027224 */ /* 0x000fe400078e0000 */
[----:B------:R-:W-:-:S04]  /*0ae0*/  IMAD.MOV.U32 R3, RZ, RZ, 0x0 ;  /* 0x00000000ff037424 */ /* 0x000fc800078e00ff */
[----:B------:R-:W-:Y:S05]  /*0af0*/  RET.REL.NODEC R2 `(_Z10sin_kernelIdEvPT_) ;  /* 0xfffffff402407950 */ /* 0x000fea0003c3ffff */
        .type           $_Z10sin_kernelIdEvPT_$__internal_trig_reduction_slowpathd,@function
        .size           $_Z10sin_kernelIdEvPT_$__internal_trig_reduction_slowpathd,(.L_x_69 - $_Z10sin_kernelIdEvPT_$__internal_trig_reduction_slowpathd)
$_Z10sin_kernelIdEvPT_$__internal_trig_reduction_slowpathd:
[----:B------:R-:W-:Y:S01]  /*0b00*/  SHF.R.U32.HI R0, RZ, 0x14, R14 ;  /* 0x00000014ff007819 */ /* 0x000fe2000001160e */
[----:B------:R-:W-:Y:S02]  /*0b10*/  IMAD.MOV.U32 R11, RZ, RZ, R2 ;  /* 0x000000ffff0b7224 */ /* 0x000fe400078e0002 */
[----:B------:R-:W-:Y:S01]  /*0b20*/  IMAD.MOV.U32 R4, RZ, RZ, RZ ;  /* 0x000000ffff047224 */ /* 0x000fe200078e00ff */
[----:B------:R-:W-:-:S04]  /*0b30*/  LOP3.LUT R3, R0, 0x7ff, RZ, 0xc0, !PT ;  /* 0x000007ff00037812 */ /* 0x000fc800078ec0ff */
[----:B------:R-:W-:-:S13]  /*0b40*/  ISETP.NE.AND P0, PT, R3, 0x7ff, PT ;  /* 0x000007ff0300780c */ /* 0x000fda0003f05270 */
[----:B------:R-:W-:Y:S05]  /*0b50*/  @!P0 BRA `(.L_x_25) ;  /* 0x0000000800488947 */ /* 0x000fea0003800000 */
[----:B------:R-:W-:Y:S01]  /*0b60*/  VIADD R2, R3, 0xfffffc00 ;  /* 0xfffffc0003027836 */ /* 0x000fe20000000000 */
[----:B------:R-:W-:Y:S01]  /*0b70*/  BSSY.RECONVERGENT B1, `(.L_x_26) ;  /* 0x000002f000017945 */ /* 0x000fe20003800200 */
[----:B------:R-:W-:-:S03]  /*0b80*/  CS2R R16, SRZ ;  /* 0x0000000000107805 */ /* 0x000fc6000001ff00 */
[----:B------:R-:W-:Y:S02]  /*0b90*/  SHF.R.U32.HI R6, RZ, 0x6, R2 ;  /* 0x00000006ff067819 */ /* 0x000fe40000011602 */
[----:B------:R-:W-:Y:S02]  /*0ba0*/  ISETP.GE.U32.AND P0, PT, R2, 0x80, PT ;  /* 0x000000800200780c */ /* 0x000fe40003f06070 */
[C---:B------:R-:W-:Y:S02]  /*0bb0*/  IADD3 R7, PT, PT, -R6.reuse, 0x13, RZ ;  /* 0x0000001306077810 */ /* 0x040fe40007ffe1ff */
[----:B------:R-:W-:Y:S02]  /*0bc0*/  IADD3 R19, PT, PT, -R6, 0xf, RZ ;  /* 0x0000000f06137810 */ /* 0x000fe40007ffe1ff */
[----:B------:R-:W-:-:S04]  /*0bd0*/  SEL R7, R7, 0x12, P0 ;  /* 0x0000001207077807 */ /* 0x000fc80000000000 */
[----:B------:R-:W-:-:S13]  /*0be0*/  ISETP.GE.AND P0, PT, R19, R7, PT ;  /* 0x000000071300720c */ /* 0x000fda0003f06270 */
[----:B------:R-:W-:Y:S05]  /*0bf0*/  @P0 BRA `(.L_x_27) ;  /* 0x0000000000980947 */ /* 0x000fea0003800000 */
[----:B------:R-:W0:Y:S01]  /*0c00*/  LDC.64 R8, c[0x0][0x358] ;  /* 0x0000d600ff087b82 */ /* 0x000e220000000a00 */
[C---:B------:R-:W-:Y:S01]  /*0c10*/  SHF.L.U64.HI R13, R11.reuse, 0xb, R14 ;  /* 0x0000000b0b0d7819 */ /* 0x040fe2000001020e */
[----:B------:R-:W-:Y:S01]  /*0c20*/  BSSY.RECONVERGENT B2, `(.L_x_28) ;  /* 0x0000022000027945 */ /* 0x000fe20003800200 */
[----:B------:R-:W-:Y:S01]  /*0c30*/  IMAD.SHL.U32 R11, R11, 0x800, RZ ;  /* 0x000008000b0b7824 */ /* 0x000fe200078e00ff */
[----:B------:R-:W-:Y:S01]  /*0c40*/  IADD3 R15, PT, PT, RZ, -R6, -R7 ;  /* 0x80000006ff0f7210 */ /* 0x000fe20007ffe807 */
[----:B------:R-:W-:Y:S01]  /*0c50*/  IMAD.MOV.U32 R18, RZ, RZ, RZ ;  /* 0x000000ffff127224 */ /* 0x000fe200078e00ff */
[----:B------:R-:W-:Y:S02]  /*0c60*/  CS2R R16, SRZ ;  /* 0x0000000000107805 */ /* 0x000fe4000001ff00 */
[----:B------:R-:W-:Y:S01]  /*0c70*/  LOP3.LUT R13, R13, 0x80000000, RZ, 0xfc, !PT ;  /* 0x800000000d0d7812 */ /* 0x000fe200078efcff */
[----:B------:R-:W1:Y:S06]  /*0c80*/  LDC.64 R2, c[0x4][0x8] ;  /* 0x01000200ff027b82 */ /* 0x000e6c0000000a00 */
.L_x_29:
[----:B0-----:R-:W-:Y:S01]  /*0c90*/  R2UR UR6, R8 ;  /* 0x00000000080672ca */ /* 0x001fe200000e0000 */
[----:B-1----:R-:W-:Y:S01]  /*0ca0*/  IMAD.WIDE R4, R19, 0x8, R2 ;  /* 0x0000000813047825 */ /* 0x002fe200078e0202 */
[----:B------:R-:W-:-:S13]  /*0cb0*/  R2UR UR7, R9 ;  /* 0x00000000090772ca */ /* 0x000fda00000e0000 */
[----:B------:R-:W2:Y:S01]  /*0cc0*/  LDG.E.64.CONSTANT R4, desc[UR6][R4.64] ;  /* 0x0000000604047981 */ /* 0x000ea2000c1e9b00 */
[----:B------:R-:W-:Y:S02]  /*0cd0*/  VIADD R15, R15, 0x1 ;  /* 0x000000010f0f7836 */ /* 0x000fe40000000000 */
[----:B------:R-:W-:Y:S02]  /*0ce0*/  VIADD R19, R19, 0x1 ;  /* 0x0000000113137836 */ /* 0x000fe40000000000 */
[----:B--2---:R-:W-:-:S04]  /*0cf0*/  IMAD.WIDE.U32 R16, P2, R4, R11, R16 ;  /* 0x0000000b04107225 */ /* 0x004fc80007840010 */
[----:B------:R-:W-:Y:S02]  /*0d00*/  IMAD R21, R4, R13, RZ ;  /* 0x0000000d04157224 */ /* 0x000fe400078e02ff */
[CC--:B------:R-:W-:Y:S02]  /*0d10*/  IMAD R20, R5.reuse, R11.reuse, RZ ;  /* 0x0000000b05147224 */ /* 0x0c0fe400078e02ff */
[----:B------:R-:W-:Y:S01]  /*0d20*/  IMAD.HI.U32 R23, R5, R11, RZ ;  /* 0x0000000b05177227 */ /* 0x000fe200078e00ff */
[----:B------:R-:W-:-:S03]  /*0d30*/  IADD3 R17, P0, PT, R21, R17, RZ ;  /* 0x0000001115117210 */ /* 0x000fc60007f1e0ff */
[----:B------:R-:W-:Y:S01]  /*0d40*/  IMAD R21, R18, 0x8, R1 ;  /* 0x0000000812157824 */ /* 0x000fe200078e0201 */
[----:B------:R-:W-:Y:S01]  /*0d50*/  IADD3 R17, P1, PT, R20, R17, RZ ;  /* 0x0000001114117210 */ /* 0x000fe20007f3e0ff */
[----:B------:R-:W-:-:S04]  /*0d60*/  IMAD.HI.U32 R20, R4, R13, RZ ;  /* 0x0000000d04147227 */ /* 0x000fc800078e00ff */
[----:B------:R-:W-:Y:S01]  /*0d70*/  IMAD.X R4, RZ, RZ, R20, P2 ;  /* 0x000000ffff047224 */ /* 0x000fe200010e0614 */
[----:B------:R0:W-:Y:S01]  /*0d80*/  STL.64 [R21], R16 ;  /* 0x0000001015007387 */ /* 0x0001e20000100a00 */
[----:B------:R-:W-:-:S03]  /*0d90*/  IMAD.HI.U32 R20, R5, R13, RZ ;  /* 0x0000000d05147227 */ /* 0x000fc600078e00ff */
[----:B------:R-:W-:Y:S01]  /*0da0*/  IADD3.X R4, P0, PT, R23, R4, RZ, P0, !PT ;  /* 0x0000000417047210 */ /* 0x000fe2000071e4ff */
[----:B------:R-:W-:Y:S02]  /*0db0*/  IMAD R5, R5, R13, RZ ;  /* 0x0000000d05057224 */ /* 0x000fe400078e02ff */
[----:B------:R-:W-:-:S03]  /*0dc0*/  VIADD R18, R18, 0x1 ;  /* 0x0000000112127836 */ /* 0x000fc60000000000 */
[----:B------:R-:W-:Y:S01]  /*0dd0*/  IADD3.X R5, P1, PT, R5, R4, RZ, P1, !PT ;  /* 0x0000000405057210 */ /* 0x000fe20000f3e4ff */
[----:B------:R-:W-:Y:S01]  /*0de0*/  IMAD.X R4, RZ, RZ, R20, P0 ;  /* 0x000000ffff047224 */ /* 0x000fe200000e0614 */
[----:B------:R-:W-:-:S03]  /*0df0*/  ISETP.NE.AND P0, PT, R15, -0xf, PT ;  /* 0xfffffff10f00780c */ /* 0x000fc60003f05270 */
[----:B------:R-:W-:Y:S02]  /*0e00*/  IMAD.X R4, RZ, RZ, R4, P1 ;  /* 0x000000ffff047224 */ /* 0x000fe400008e0604 */
[----:B0-----:R-:W-:Y:S02]  /*0e10*/  IMAD.MOV.U32 R16, RZ, RZ, R5 ;  /* 0x000000ffff107224 */ /* 0x001fe400078e0005 */
[----:B------:R-:W-:-:S06]  /*0e20*/  IMAD.MOV.U32 R17, RZ, RZ, R4 ;  /* 0x000000ffff117224 */ /* 0x000fcc00078e0004 */
[----:B------:R-:W-:Y:S05]  /*0e30*/  @P0 BRA `(.L_x_29) ;  /* 0xfffffffc00940947 */ /* 0x000fea000383ffff */
[----:B------:R-:W-:Y:S05]  /*0e40*/  BSYNC.RECONVERGENT B2 ;  /* 0x0000000000027941 */ /* 0x000fea0003800200 */
.L_x_28:
[----:B------:R-:W-:-:S07]  /*0e50*/  IMAD.MOV.U32 R19, RZ, RZ, R7 ;  /* 0x000000ffff137224 */ /* 0x000fce00078e0007 */
.L_x_27:
[----:B------:R-:W-:Y:S05]  /*0e60*/  BSYNC.RECONVERGENT B1 ;  /* 0x0000000000017941 */ /* 0x000fea0003800200 */
.L_x_26:
[----:B------:R-:W-:Y:S01]  /*0e70*/  LOP3.LUT P0, R21, R0, 0x3f, RZ, 0xc0, !PT ;  /* 0x0000003f00157812 */ /* 0x000fe2000780c0ff */
[----:B------:R-:W-:-:S04]  /*0e80*/  IMAD.IADD R0, R6, 0x1, R19 ;  /* 0x0000000106007824 */ /* 0x000fc800078e0213 */
[----:B------:R-:W-:-:S05]  /*0e90*/  IMAD.U32 R19, R0, 0x8, R1 ;  /* 0x0000000800137824 */ /* 0x000fca00078e0001 */
[----:B------:R0:W-:Y:S04]  /*0ea0*/  STL.64 [R19+-0x78], R16 ;  /* 0xffff881013007387 */ /* 0x0001e80000100a00 */
[----:B------:R-:W2:Y:S04]  /*0eb0*/  @P0 LDL.64 R8, [R1+0x8] ;  /* 0x0000080001080983 */ /* 0x000ea80000100a00 */
[----:B------:R-:W3:Y:S04]  /*0ec0*/  LDL.64 R2, [R1+0x10] ;  /* 0x0000100001027983 */ /* 0x000ee80000100a00 */
[----:B------:R-:W4:Y:S01]  /*0ed0*/  LDL.64 R4, [R1+0x18] ;  /* 0x0000180001047983 */ /* 0x000f220000100a00 */
[----:B------:R-:W-:Y:S01]  /*0ee0*/  @P0 LOP3.LUT R0, R21, 0x3f, RZ, 0x3c, !PT ;  /* 0x0000003f15000812 */ /* 0x000fe200078e3cff */
[----:B------:R-:W-:Y:S01]  /*0ef0*/  BSSY.RECONVERGENT B1, `(.L_x_30) ;  /* 0x0000034000017945 */ /* 0x000fe20003800200 */
[----:B--2---:R-:W-:-:S02]  /*0f00*/  @P0 SHF.R.U64 R7, R8, 0x1, R9 ;  /* 0x0000000108070819 */ /* 0x004fc40000001209 */
[----:B------:R-:W-:Y:S02]  /*0f10*/  @P0 SHF.R.U32.HI R9, RZ, 0x1, R9 ;  /* 0x00000001ff090819 */ /* 0x000fe40000011609 */
[CC--:B---3--:R-:W-:Y:S02]  /*0f20*/  @P0 SHF.L.U32 R11, R2.reuse, R21.reuse, RZ ;  /* 0x00000015020b0219 */ /* 0x0c8fe400000006ff */
[----:B------:R-:W-:Y:S02]  /*0f30*/  @P0 SHF.R.U64 R6, R7, R0, R9 ;  /* 0x0000000007060219 */ /* 0x000fe40000001209 */
[--C-:B------:R-:W-:Y:S02]  /*0f40*/  @P0 SHF.R.U32.HI R15, RZ, 0x1, R3.reuse ;  /* 0x00000001ff0f0819 */ /* 0x100fe40000011603 */
[C-C-:B------:R-:W-:Y:S02]  /*0f50*/  @P0 SHF.R.U64 R13, R2.reuse, 0x1, R3.reuse ;  /* 0x00000001020d0819 */ /* 0x140fe40000001203 */
[----:B------:R-:W-:-:S02]  /*0f60*/  @P0 SHF.L.U64.HI R8, R2, R21, R3 ;  /* 0x0000001502080219 */ /* 0x000fc40000010203 */
[----:B------:R-:W-:Y:S02]  /*0f70*/  @P0 SHF.R.U32.HI R7, RZ, R0, R9 ;  /* 0x00000000ff070219 */ /* 0x000fe40000011609 */
[----:B------:R-:W-:Y:S02]  /*0f80*/  @P0 LOP3.LUT R2, R11, R6, RZ, 0xfc, !PT ;  /* 0x000000060b020212 */ /* 0x000fe400078efcff */
[----:B----4-:R-:W-:Y:S02]  /*0f90*/  @P0 SHF.L.U32 R9, R4, R21, RZ ;  /* 0x0000001504090219 */ /* 0x010fe400000006ff */
[----:B0-----:R-:W-:Y:S02]  /*0fa0*/  @P0 SHF.R.U64 R16, R13, R0, R15 ;  /* 0x000000000d100219 */ /* 0x001fe4000000120f */
[----:B------:R-:W-:Y:S01]  /*0fb0*/  @P0 LOP3.LUT R3, R8, R7, RZ, 0xfc, !PT ;  /* 0x0000000708030212 */ /* 0x000fe200078efcff */
[----:B------:R-:W-:Y:S01]  /*0fc0*/  IMAD.SHL.U32 R8, R2, 0x4, RZ ;  /* 0x0000000402087824 */ /* 0x000fe200078e00ff */
[----:B------:R-:W-:-:S02]  /*0fd0*/  @P0 SHF.L.U64.HI R7, R4, R21, R5 ;  /* 0x0000001504070219 */ /* 0x000fc40000010205 */
[----:B------:R-:W-:Y:S02]  /*0fe0*/  @P0 LOP3.LUT R4, R9, R16, RZ, 0xfc, !PT ;  /* 0x0000001009040212 */ /* 0x000fe400078efcff */
[----:B------:R-:W-:Y:S02]  /*0ff0*/  @P0 SHF.R.U32.HI R0, RZ, R0, R15 ;  /* 0x00000000ff000219 */ /* 0x000fe4000001160f */
[----:B------:R-:W-:Y:S02]  /*1000*/  SHF.L.U64.HI R9, R2, 0x2, R3 ;  /* 0x0000000202097819 */ /* 0x000fe40000010203 */
[----:B------:R-:W-:Y:S02]  /*1010*/  @P0 LOP3.LUT R5, R7, R0, RZ, 0xfc, !PT ;  /* 0x0000000007050212 */ /* 0x000fe400078efcff */
[----:B------:R-:W-:Y:S02]  /*1020*/  SHF.L.W.U32.HI R3, R3, 0x2, R4 ;  /* 0x0000000203037819 */ /* 0x000fe40000010e04 */
[----:B------:R-:W-:-:S02]  /*1030*/  IADD3 RZ, P0, PT, RZ, -R8, RZ ;  /* 0x80000008ffff7210 */ /* 0x000fc40007f1e0ff */
[----:B------:R-:W-:Y:S02]  /*1040*/  LOP3.LUT R0, RZ, R9, RZ, 0x33, !PT ;  /* 0x00000009ff007212 */ /* 0x000fe400078e33ff */
[----:B------:R-:W-:Y:S02]  /*1050*/  SHF.L.W.U32.HI R4, R4, 0x2, R5 ;  /* 0x0000000204047819 */ /* 0x000fe40000010e05 */
[----:B------:R-:W-:Y:S02]  /*1060*/  LOP3.LUT R2, RZ, R3, RZ, 0x33, !PT ;  /* 0x00000003ff027212 */ /* 0x000fe400078e33ff */
[----:B------:R-:W-:Y:S02]  /*1070*/  IADD3.X R6, P0, PT, RZ, R0, RZ, P0, !PT ;  /* 0x00000000ff067210 */ /* 0x000fe4000071e4ff */
[----:B------:R-:W-:Y:S02]  /*1080*/  LOP3.LUT R7, RZ, R4, RZ, 0x33, !PT ;  /* 0x00000004ff077212 */ /* 0x000fe400078e33ff */
[----:B------:R-:W-:-:S02]  /*1090*/  IADD3.X R0, P1, PT, RZ, R2, RZ, P0, !PT ;  /* 0x00000002ff007210 */ /* 0x000fc4000073e4ff */
[----:B------:R-:W-:-:S03]  /*10a0*/  ISETP.GT.U32.AND P2, PT, R3, -0x1, PT ;  /* 0xffffffff0300780c */ /* 0x000fc60003f44070 */
[----:B------:R-:W-:Y:S01]  /*10b0*/  IMAD.X R7, RZ, RZ, R7, P1 ;  /* 0x000000ffff077224 */ /* 0x000fe200008e0607 */
[----:B------:R-:W-:-:S04]  /*10c0*/  ISETP.GT.AND.EX P0, PT, R4, -0x1, PT, P2 ;  /* 0xffffffff0400780c */ /* 0x000fc80003f04320 */
[----:B------:R-:W-:Y:S02]  /*10d0*/  SEL R2, R4, R7, P0 ;  /* 0x0000000704027207 */ /* 0x000fe40000000000 */
[----:B------:R-:W-:Y:S02]  /*10e0*/  SEL R13, R3, R0, P0 ;  /* 0x00000000030d7207 */ /* 0x000fe40000000000 */
[----:B------:R-:W-:Y:S02]  /*10f0*/  ISETP.NE.U32.AND P1, PT, R2, RZ, PT ;  /* 0x000000ff0200720c */ /* 0x000fe40003f25070 */
[----:B------:R-:W-:Y:S02]  /*1100*/  SEL R9, R9, R6, P0 ;  /* 0x0000000609097207 */ /* 0x000fe40000000000 */
[----:B------:R-:W-:Y:S01]  /*1110*/  SEL R3, R13, R2, !P1 ;  /* 0x000000020d037207 */ /* 0x000fe20004800000 */
[----:B------:R-:W-:-:S05]  /*1120*/  @!P0 IMAD.MOV R8, RZ, RZ, -R8 ;  /* 0x000000ffff088224 */ /* 0x000fca00078e0a08 */
[----:B------:R-:W0:Y:S02]  /*1130*/  FLO.U32 R3, R3 ;  /* 0x0000000300037300 */ /* 0x000e2400000e0000 */
[C---:B0-----:R-:W-:Y:S02]  /*1140*/  IADD3 R7, PT, PT, -R3.reuse, 0x1f, RZ ;  /* 0x0000001f03077810 */ /* 0x041fe40007ffe1ff */
[----:B------:R-:W-:-:S03]  /*1150*/  IADD3 R0, PT, PT, -R3, 0x3f, RZ ;  /* 0x0000003f03007810 */ /* 0x000fc60007ffe1ff */
[----:B------:R-:W-:-:S05]  /*1160*/  @P1 IMAD.MOV R0, RZ, RZ, R7 ;  /* 0x000000ffff001224 */ /* 0x000fca00078e0207 */
[----:B------:R-:W-:-:S13]  /*1170*/  ISETP.NE.AND P1, PT, R0, RZ, PT ;  /* 0x000000ff0000720c */ /* 0x000fda0003f25270 */
[----:B------:R-:W-:Y:S05]  /*1180*/  @!P1 BRA `(.L_x_31) ;  /* 0x0000000000289947 */ /* 0x000fea0003800000 */
[--C-:B------:R-:W-:Y:S02]  /*1190*/  SHF.R.U64 R7, R8, 0x1, R9.reuse ;  /* 0x0000000108077819 */ /* 0x100fe40000001209 */
[C---:B------:R-:W-:Y:S02]  /*11a0*/  LOP3.LUT R3, R0.reuse, 0x3f, RZ, 0xc0, !PT ;  /* 0x0000003f00037812 */ /* 0x040fe400078ec0ff */
[----:B------:R-:W-:Y:S02]  /*11b0*/  SHF.R.U32.HI R9, RZ, 0x1, R9 ;  /* 0x00000001ff097819 */ /* 0x000fe40000011609 */
[----:B------:R-:W-:Y:S02]  /*11c0*/  LOP3.LUT R6, R0, 0x3f, RZ, 0xc, !PT ;  /* 0x0000003f00067812 */ /* 0x000fe400078e0cff */
[CC--:B------:R-:W-:Y:S02]  /*11d0*/  SHF.L.U64.HI R11, R13.reuse, R3.reuse, R2 ;  /* 0x000000030d0b7219 */ /* 0x0c0fe40000010202 */
[----:B------:R-:W-:-:S02]  /*11e0*/  SHF.L.U32 R3, R13, R3, RZ ;  /* 0x000000030d037219 */ /* 0x000fc400000006ff */
[-CC-:B------:R-:W-:Y:S02]  /*11f0*/  SHF.R.U64 R2, R7, R6.reuse, R9.reuse ;  /* 0x0000000607027219 */ /* 0x180fe40000001209 */
[----:B------:R-:W-:Y:S02]  /*1200*/  SHF.R.U32.HI R6, RZ, R6, R9 ;  /* 0x00000006ff067219 */ /* 0x000fe40000011609 */
[----:B------:R-:W-:Y:S02]  /*1210*/  LOP3.LUT R13, R3, R2, RZ, 0xfc, !PT ;  /* 0x00000002030d7212 */ /* 0x000fe400078efcff */
[----:B------:R-:W-:-:S07]  /*1220*/  LOP3.LUT R2, R11, R6, RZ, 0xfc, !PT ;  /* 0x000000060b027212 */ /* 0x000fce00078efcff */
.L_x_31:
[----:B------:R-:W-:Y:S05]  /*1230*/  BSYNC.RECONVERGENT B1 ;  /* 0x0000000000017941 */ /* 0x000fea0003800200 */
.L_x_30:
[----:B------:R-:W-:Y:S01]  /*1240*/  IMAD.WIDE.U32 R8, R13, 0x2168c235, RZ ;  /* 0x2168c2350d087825 */ /* 0x000fe200078e00ff */
[----:B------:R-:W-:-:S03]  /*1250*/  SHF.R.U32.HI R5, RZ, 0x1e, R5 ;  /* 0x0000001eff057819 */ /* 0x000fc60000011605 */
[----:B------:R-:W-:Y:S01]  /*1260*/  IMAD.MOV.U32 R6, RZ, RZ, R9 ;  /* 0x000000ffff067224 */ /* 0x000fe200078e0009 */
[----:B------:R-:W-:Y:S01]  /*1270*/  IADD3 RZ, P1, PT, R8, R8, RZ ;  /* 0x0000000808ff7210 */ /* 0x000fe20007f3e0ff */
[----:B------:R-:W-:Y:S01]  /*1280*/  IMAD.MOV.U32 R7, RZ, RZ, RZ ;  /* 0x000000ffff077224 */ /* 0x000fe200078e00ff */
[----:B------:R-:W-:Y:S01]  /*1290*/  LEA.HI R4, R4, R5, RZ, 0x1 ;  /* 0x0000000504047211 */ /* 0x000fe200078f08ff */
[----:B------:R-:W-:-:S04]  /*12a0*/  IMAD.HI.U32 R3, R2, -0x36f0255e, RZ ;  /* 0xc90fdaa202037827 */ /* 0x000fc800078e00ff */
[----:B------:R-:W-:-:S04]  /*12b0*/  IMAD.WIDE.U32 R6, R13, -0x36f0255e, R6 ;  /* 0xc90fdaa20d067825 */ /* 0x000fc800078e0006 */
[C---:B------:R-:W-:Y:S02]  /*12c0*/  IMAD R9, R2.reuse, -0x36f0255e, RZ ;  /* 0xc90fdaa202097824 */ /* 0x040fe400078e02ff */
[----:B------:R-:W-:-:S04]  /*12d0*/  IMAD.WIDE.U32 R6, P2, R2, 0x2168c235, R6 ;  /* 0x2168c23502067825 */ /* 0x000fc80007840006 */
[----:B------:R-:W-:Y:S01]  /*12e0*/  IMAD.X R2, RZ, RZ, R3, P2 ;  /* 0x000000ffff027224 */ /* 0x000fe200010e0603 */
[----:B------:R-:W-:Y:S02]  /*12f0*/  IADD3 R3, P2, PT, R9, R7, RZ ;  /* 0x0000000709037210 */ /* 0x000fe40007f5e0ff */
[----:B------:R-:W-:Y:S02]  /*1300*/  IADD3.X RZ, P1, PT, R6, R6, RZ, P1, !PT ;  /* 0x0000000606ff7210 */ /* 0x000fe40000f3e4ff */
[C---:B------:R-:W-:Y:S01]  /*1310*/  ISETP.GT.U32.AND P3, PT, R3.reuse, RZ, PT ;  /* 0x000000ff0300720c */ /* 0x040fe20003f64070 */
[----:B------:R-:W-:Y:S01]  /*1320*/  IMAD.X R2, RZ, RZ, R2, P2 ;  /* 0x000000ffff027224 */ /* 0x000fe200010e0602 */
[----:B------:R-:W-:-:S04]  /*1330*/  IADD3.X R6, P2, PT, R3, R3, RZ, P1, !PT ;  /* 0x0000000303067210 */ /* 0x000fc80000f5e4ff */
[C---:B------:R-:W-:Y:S01]  /*1340*/  ISETP.GT.AND.EX P1, PT, R2.reuse, RZ, PT, P3 ;  /* 0x000000ff0200720c */ /* 0x040fe20003f24330 */
[----:B------:R-:W-:-:S03]  /*1350*/  IMAD.X R7, R2, 0x1, R2, P2 ;  /* 0x0000000102077824 */ /* 0x000fc600010e0602 */
[----:B------:R-:W-:Y:S02]  /*1360*/  SEL R6, R6, R3, P1 ;  /* 0x0000000306067207 */ /* 0x000fe40000800000 */
[----:B------:R-:W-:Y:S02]  /*1370*/  SEL R7, R7, R2, P1 ;  /* 0x0000000207077207 */ /* 0x000fe40000800000 */
[----:B------:R-:W-:Y:S02]  /*1380*/  IADD3 R2, P2, PT, R6, 0x1, RZ ;  /* 0x0000000106027810 */ /* 0x000fe40007f5e0ff */
[----:B------:R-:W-:Y:S02]  /*1390*/  SEL R3, RZ, 0xffffffff, !P1 ;  /* 0xffffffffff037807 */ /* 0x000fe40004800000 */
[----:B------:R-:W-:Y:S01]  /*13a0*/  LOP3.LUT P1, R14, R14, 0x80000000, RZ, 0xc0, !PT ;  /* 0x800000000e0e7812 */ /* 0x000fe2000782c0ff */
[----:B------:R-:W-:Y:S02]  /*13b0*/  IMAD.X R7, RZ, RZ, R7, P2 ;  /* 0x000000ffff077224 */ /* 0x000fe400010e0607 */
[----:B------:R-:W-:Y:S01]  /*13c0*/  IMAD.IADD R3, R3, 0x1, -R0 ;  /* 0x0000000103037824 */ /* 0x000fe200078e0a00 */
[----:B------:R-:W-:-:S02]  /*13d0*/  @!P0 LOP3.LUT R14, R14, 0x80000000, RZ, 0x3c, !PT ;  /* 0x800000000e0e8812 */ /* 0x000fc400078e3cff */
[----:B------:R-:W-:Y:S01]  /*13e0*/  SHF.R.U64 R2, R2, 0xa, R7 ;  /* 0x0000000a02027819 */ /* 0x000fe20000001207 */
[----:B------:R-:W-:-:S03]  /*13f0*/  IMAD.SHL.U32 R3, R3, 0x100000, RZ ;  /* 0x0010000003037824 */ /* 0x000fc600078e00ff */
[----:B------:R-:W-:-:S03]  /*1400*/  IADD3 R2, P2, PT, R2, 0x1, RZ ;  /* 0x0000000102027810 */ /* 0x000fc60007f5e0ff */
[----:B------:R-:W-:Y:S01]  /*1410*/  @P1 IMAD.MOV R4, RZ, RZ, -R4 ;  /* 0x000000ffff041224 */ /* 0x000fe200078e0a04 */
[----:B------:R-:W-:-:S04]  /*1420*/  LEA.HI.X R7, R7, RZ, RZ, 0x16, P2 ;  /* 0x000000ff07077211 */ /* 0x000fc800010fb4ff */
[--C-:B------:R-:W-:Y:S02]  /*1430*/  SHF.R.U64 R0, R2, 0x1, R7.reuse ;  /* 0x0000000102007819 */ /* 0x100fe40000001207 */
[----:B------:R-:W-:Y:S02]  /*1440*/  SHF.R.U32.HI R2, RZ, 0x1, R7 ;  /* 0x00000001ff027819 */ /* 0x000fe40000011607 */
[----:B------:R-:W-:-:S04]  /*1450*/  IADD3 R11, P2, P3, RZ, RZ, R0 ;  /* 0x000000ffff0b7210 */ /* 0x000fc80007b5e000 */
[----:B------:R-:W-:-:S04]  /*1460*/  IADD3.X R3, PT, PT, R3, 0x3fe00000, R2, P2, P3 ;  /* 0x3fe0000003037810 */ /* 0x000fc800017e6402 */
[----:B------:R-:W-:-:S07]  /*1470*/  LOP3.LUT R14, R3, R14, RZ, 0xfc, !PT ;  /* 0x0000000e030e7212 */ /* 0x000fce00078efcff */
.L_x_25:
[----:B------:R-:W-:Y:S02]  /*1480*/  IMAD.MOV.U32 R13, RZ, RZ, 0x0 ;  /* 0x00000000ff0d7424 */ /* 0x000fe400078e00ff */
[----:B------:R-:W-:Y:S02]  /*1490*/  IMAD.MOV.U32 R0, RZ, RZ, R4 ;  /* 0x000000ffff007224 */ /* 0x000fe400078e0004 */
[----:B------:R-:W-:Y:S02]  /*14a0*/  IMAD.MOV.U32 R8, RZ, RZ, R11 ;  /* 0x000000ffff087224 */ /* 0x000fe400078e000b */
[----:B------:R-:W-:Y:S01]  /*14b0*/  IMAD.MOV.U32 R9, RZ, RZ, R14 ;  /* 0x000000ffff097224 */ /* 0x000fe200078e000e */
[----:B------:R-:W-:Y:S06]  /*14c0*/  RET.REL.NODEC R12 `(_Z10sin_kernelIdEvPT_) ;  /* 0xffffffe80ccc7950 */ /* 0x000fec0003c3ffff */
.L_x_32:
        /* <DEDUP_REMOVED lines=11> */
.L_x_69:


//--------------------- .text._Z13__sinf_kernelIfEvPT_ --------------------------
	.section	.text._Z13__sinf_kernelIfEvPT_,"ax",@progbits
	.align	128
        .global         _Z13__sinf_kernelIfEvPT_
        .type           _Z13__sinf_kernelIfEvPT_,@function
        .size           _Z13__sinf_kernelIfEvPT_,(.L_x_70 - _Z13__sinf_kernelIfEvPT_)
        .other          _Z13__sinf_kernelIfEvPT_,@"STO_CUDA_ENTRY STV_DEFAULT"
_Z13__sinf_kernelIfEvPT_:
.text._Z13__sinf_kernelIfEvPT_:
        /* <DEDUP_REMOVED lines=34> */
[----:B------:R-:W-:Y:S05]  /*0220*/  CALL.REL.NOINC `($__internal_3_$__cuda_sm20_div_rn_f64_full) ;  /* 0x0000000000207944 */ /* 0x000fea0003c00000 */
.L_x_34:
[----:B------:R-:W-:Y:S05]  /*0230*/  BSYNC.RECONVERGENT B0 ;  /* 0x0000000000007941 */ /* 0x000fea0003800200 */
.L_x_33:
[----:B------:R-:W0:Y:S01]  /*0240*/  F2F.F32.F64 R2, R2 ;  /* 0x0000000200027310 */ /* 0x000e220000301000 */
[----:B------:R-:W1:Y:S01]  /*0250*/  LDC.64 R4, c[0x0][0x380] ;  /* 0x0000e000ff047b82 */ /* 0x000e620000000a00 */
[----:B0-----:R-:W-:-:S06]  /*0260*/  FMUL.RZ R7, R2, 0.15915493667125701904 ;  /* 0x3e22f98302077820 */ /* 0x001fcc000040c000 */
[----:B------:R-:W0:Y:S01]  /*0270*/  MUFU.SIN R7, R7 ;  /* 0x0000000700077308 */ /* 0x000e220000000400 */
[----:B-1----:R-:W-:-:S05]  /*0280*/  IMAD.WIDE.U32 R4, R0, 0x4, R4 ;  /* 0x0000000400047825 */ /* 0x002fca00078e0004 */
[----:B0-----:R-:W-:Y:S01]  /*0290*/  STG.E desc[UR4][R4.64], R7 ;  /* 0x0000000704007986 */ /* 0x001fe2000c101904 */
[----:B------:R-:W-:Y:S05]  /*02a0*/  EXIT ;  /* 0x000000000000794d */ /* 0x000fea0003800000 */
        .weak           $__internal_3_$__cuda_sm20_div_rn_f64_full
        .type           $__internal_3_$__cuda_sm20_div_rn_f64_full,@function
        .size           $__internal_3_$__cuda_sm20_div_rn_f64_full,(.L_x_70 - $__internal_3_$__cuda_sm20_div_rn_f64_full)
$__internal_3_$__cuda_sm20_div_rn_f64_full:
        /* <DEDUP_REMOVED lines=58> */
.L_x_36:
        /* <DEDUP_REMOVED lines=15> */
.L_x_38:
[----:B------:R-:W-:Y:S01]  /*0740*/  LOP3.LUT R13, R5, 0x80000, RZ, 0xfc, !PT ;  /* 0x00080000050d7812 */ /* 0x000fe200078efcff */
[----:B------:R-:W-:-:S07]  /*0750*/  IMAD.MOV.U32 R12, RZ, RZ, R4 ;  /* 0x000000ffff0c7224 */ /* 0x000fce00078e0004 */
.L_x_37:
[----:B------:R-:W-:Y:S05]  /*0760*/  BSYNC.RECONVERGENT B1 ;  /* 0x0000000000017941 */ /* 0x000fea0003800200 */
.L_x_35:
[----:B------:R-:W-:Y:S02]  /*0770*/  IMAD.MOV.U32 R7, RZ, RZ, 0x0 ;  /* 0x00000000ff077424 */ /* 0x000fe400078e00ff */
[----:B------:R-:W-:Y:S02]  /*0780*/  IMAD.MOV.U32 R2, RZ, RZ, R12 ;  /* 0x000000ffff027224 */ /* 0x000fe400078e000c */
[----:B------:R-:W-:Y:S01]  /*0790*/  IMAD.MOV.U32 R3, RZ, RZ, R13 ;  /* 0x000000ffff037224 */ /* 0x000fe200078e000d */
[----:B------:R-:W-:Y:S06]  /*07a0*/  RET.REL.NODEC R6 `(_Z13__sinf_kernelIfEvPT_) ;  /* 0xfffffff806147950 */ /* 0x000fec0003c3ffff */
.L_x_39:
        /* <DEDUP_REMOVED lines=13> */
.L_x_70:


//--------------------- .text._Z11sinf_kernelIfEvPT_ --------------------------
	.section	.text._Z11sinf_kernelIfEvPT_,"ax",@progbits
	.align	128
        .global         _Z11sinf_kernelIfEvPT_
        .type           _Z11sinf_kernelIfEvPT_,@function
        .size           _Z11sinf_kernelIfEvPT_,(.L_x_71 - _Z11sinf_kernelIfEvPT_)
        .other          _Z11sinf_kernelIfEvPT_,@"STO_CUDA_ENTRY STV_DEFAULT"
_Z11sinf_kernelIfEvPT_:
.text._Z11sinf_kernelIfEvPT_:
        /* <DEDUP_REMOVED lines=34> */
[----:B------:R-:W-:Y:S05]  /*0220*/  CALL.REL.NOINC `($__internal_4_$__cuda_sm20_div_rn_f64_full) ;  /* 0x00000004005c7944 */ /* 0x000fea0003c00000 */
[----:B------:R-:W-:Y:S02]  /*0230*/  IMAD.MOV.U32 R2, RZ, RZ, R12 ;  /* 0x000000ffff027224 */ /* 0x000fe400078e000c */
[----:B------:R-:W-:-:S07]  /*0240*/  IMAD.MOV.U32 R3, RZ, RZ, R13 ;  /* 0x000000ffff037224 */ /* 0x000fce00078e000d */
.L_x_41:
[----:B------:R-:W-:Y:S05]  /*0250*/  BSYNC.RECONVERGENT B0 ;  /* 0x0000000000007941 */ /* 0x000fea0003800200 */
.L_x_40:
        /* <DEDUP_REMOVED lines=22> */
.L_x_44:
        /* <DEDUP_REMOVED lines=40> */
.L_x_43:
[----:B------:R-:W-:Y:S05]  /*0640*/  BSYNC.RECONVERGENT B0 ;  /* 0x0000000000007941 */ /* 0x000fea0003800200 */
.L_x_42:
[----:B------:R-:W-:Y:S01]  /*0650*/  LOP3.LUT R8, R0, 0x1, RZ, 0xc0, !PT ;  /* 0x0000000100087812 */ /* 0x000fe200078ec0ff */
[----:B------:R-:W-:Y:S02]  /*0660*/  IMAD.MOV.U32 R6, RZ, RZ, 0x37cbac00 ;  /* 0x37cbac00ff067424 */ /* 0x000fe400078e00ff */
[----:B------:R-:W-:Y:S01]  /*0670*/  FMUL R7, R4, R4 ;  /* 0x0000000404077220 */ /* 0x000fe20000400000 */
[----:B------:R-:W0:Y:S01]  /*0680*/  LDC.64 R2, c[0x0][0x380] ;  /* 0x0000e000ff027b82 */ /* 0x000e220000000a00 */
[----:B------:R-:W-:Y:S01]  /*0690*/  ISETP.NE.U32.AND P0, PT, R8, 0x1, PT ;  /* 0x000000010800780c */ /* 0x000fe20003f05070 */
[----:B------:R-:W-:Y:S02]  /*06a0*/  IMAD.MOV.U32 R8, RZ, RZ, 0x3d2aaabb ;  /* 0x3d2aaabbff087424 */ /* 0x000fe400078e00ff */
[----:B------:R-:W-:Y:S01]  /*06b0*/  FFMA R6, R7, R6, -0.0013887860113754868507 ;  /* 0xbab607ed07067423 */ /* 0x000fe20000000006 */
[----:B------:R-:W-:Y:S01]  /*06c0*/  IMAD.MOV.U32 R9, RZ, RZ, 0x3effffff ;  /* 0x3effffffff097424 */ /* 0x000fe200078e00ff */
[----:B------:R-:W-:-:S02]  /*06d0*/  LOP3.LUT P1, RZ, R0, 0x2, RZ, 0xc0, !PT ;  /* 0x0000000200ff7812 */ /* 0x000fc4000782c0ff */
[----:B------:R-:W-:Y:S02]  /*06e0*/  FSEL R8, R8, 0.0083327032625675201416, !P0 ;  /* 0x3c0885e408087808 */ /* 0x000fe40004000000 */
[----:B------:R-:W-:Y:S02]  /*06f0*/  FSEL R6, R6, -0.00019574658654164522886, !P0 ;  /* 0xb94d415306067808 */ /* 0x000fe40004000000 */
[----:B------:R-:W-:Y:S02]  /*0700*/  FSEL R9, -R9, -0.16666662693023681641, !P0 ;  /* 0xbe2aaaa809097808 */ /* 0x000fe40004000100 */
[----:B------:R-:W-:Y:S01]  /*0710*/  FSEL R0, R4, 1, P0 ;  /* 0x3f80000004007808 */ /* 0x000fe20000000000 */
[----:B------:R-:W-:-:S04]  /*0720*/  FFMA R6, R7, R6, R8 ;  /* 0x0000000607067223 */ /* 0x000fc80000000008 */
[C---:B------:R-:W-:Y:S01]  /*0730*/  FFMA R6, R7.reuse, R6, R9 ;  /* 0x0000000607067223 */ /* 0x040fe20000000009 */
[----:B------:R-:W-:-:S04]  /*0740*/  FFMA R7, R7, R0, RZ ;  /* 0x0000000007077223 */ /* 0x000fc800000000ff */
[----:B------:R-:W-:Y:S01]  /*0750*/  FFMA R7, R7, R6, R0 ;  /* 0x0000000607077223 */ /* 0x000fe20000000000 */
[----:B0-----:R-:W-:-:S04]  /*0760*/  IMAD.WIDE.U32 R2, R5, 0x4, R2 ;  /* 0x0000000405027825 */ /* 0x001fc800078e0002 */
[----:B------:R-:W-:-:S05]  /*0770*/  @P1 FADD R7, RZ, -R7 ;  /* 0x80000007ff071221 */ /* 0x000fca0000000000 */
[----:B------:R-:W-:Y:S01]  /*0780*/  STG.E desc[UR6][R2.64], R7 ;  /* 0x0000000702007986 */ /* 0x000fe2000c101906 */
[----:B------:R-:W-:Y:S05]  /*0790*/  EXIT ;  /* 0x000000000000794d */ /* 0x000fea0003800000 */
        .weak           $__internal_4_$__cuda_sm20_div_rn_f64_full
        .type           $__internal_4_$__cuda_sm20_div_rn_f64_full,@function
        .size           $__internal_4_$__cuda_sm20_div_rn_f64_full,(.L_x_71 - $__internal_4_$__cuda_sm20_div_rn_f64_full)
$__internal_4_$__cuda_sm20_div_rn_f64_full:
        /* <DEDUP_REMOVED lines=58> */
.L_x_46:
        /* <DEDUP_REMOVED lines=15> */
.L_x_48:
[----:B------:R-:W-:Y:S01]  /*0c30*/  LOP3.LUT R13, R7, 0x80000, RZ, 0xfc, !PT ;  /* 0x00080000070d7812 */ /* 0x000fe200078efcff */
[----:B------:R-:W-:-:S07]  /*0c40*/  IMAD.MOV.U32 R12, RZ, RZ, R6 ;  /* 0x000000ffff0c7224 */ /* 0x000fce00078e0006 */
.L_x_47:
[----:B------:R-:W-:Y:S05]  /*0c50*/  BSYNC.RECONVERGENT B1 ;  /* 0x0000000000017941 */ /* 0x000fea0003800200 */
.L_x_45:
[----:B------:R-:W-:Y:S02]  /*0c60*/  IMAD.MOV.U32 R2, RZ, RZ, R0 ;  /* 0x000000ffff027224 */ /* 0x000fe400078e0000 */
[----:B------:R-:W-:-:S04]  /*0c70*/  IMAD.MOV.U32 R3, RZ, RZ, 0x0 ;  /* 0x00000000ff037424 */ /* 0x000fc800078e00ff */
[----:B------:R-:W-:Y:S05]  /*0c80*/  RET.REL.NODEC R2 `(_Z11sinf_kernelIfEvPT_) ;  /* 0xfffffff002dc7950 */ /* 0x000fea0003c3ffff */
.L_x_49:
        /* <DEDUP_REMOVED lines=15> */
.L_x_71:


//--------------------- .text._Z10sin_kernelIfEvPT_ --------------------------
	.section	.text._Z10sin_kernelIfEvPT_,"ax",@progbits
	.align	128
        .global         _Z10sin_kernelIfEvPT_
        .type           _Z10sin_kernelIfEvPT_,@function
        .size           _Z10sin_kernelIfEvPT_,(.L_x_73 - _Z10sin_kernelIfEvPT_)
        .other          _Z10sin_kernelIfEvPT_,@"STO_CUDA_ENTRY STV_DEFAULT"
_Z10sin_kernelIfEvPT_:
.text._Z10sin_kernelIfEvPT_:
        /* <DEDUP_REMOVED lines=34> */
[----:B------:R-:W-:Y:S05]  /*0220*/  CALL.REL.NOINC `($__internal_5_$__cuda_sm20_div_rn_f64_full) ;  /* 0x0000000000fc7944 */ /* 0x000fea0003c00000 */
[----:B------:R-:W-:Y:S02]  /*0230*/  IMAD.MOV.U32 R2, RZ, RZ, R12 ;  /* 0x000000ffff027224 */ /* 0x000fe400078e000c */
[----:B------:R-:W-:-:S07]  /*0240*/  IMAD.MOV.U32 R3, RZ, RZ, R13 ;  /* 0x000000ffff037224 */ /* 0x000fce00078e000d */
.L_x_51:
[----:B------:R-:W-:Y:S05]  /*0250*/  BSYNC.RECONVERGENT B0 ;  /* 0x0000000000007941 */ /* 0x000fea0003800200 */
.L_x_50:
        /* <DEDUP_REMOVED lines=24> */
[----:B0-----:R-:W-:Y:S05]  /*03e0*/  CALL.REL.NOINC `($_Z10sin_kernelIfEvPT_$__internal_trig_reduction_slowpathd) ;  /* 0x0000000400c87944 */ /* 0x001fea0003c00000 */
.L_x_53:
[----:B0-----:R-:W-:Y:S05]  /*03f0*/  BSYNC.RECONVERGENT B0 ;  /* 0x0000000000007941 */ /* 0x001fea0003800200 */
.L_x_52:
        /* <DEDUP_REMOVED lines=30> */
[----:B------:R-:W-:-:S04]  /*05e0*/  FSEL R2, R4, R2, !P0 ;  /* 0x0000000204027208 */ /* 0x000fc80004000000 */
[----:B------:R-:W0:Y:S02]  /*05f0*/  F2F.F32.F64 R3, R2 ;  /* 0x0000000200037310 */ /* 0x000e240000301000 */
[----:B0-----:R-:W-:Y:S01]  /*0600*/  STG.E desc[UR4][R10.64], R3 ;  /* 0x000000030a007986 */ /* 0x001fe2000c101904 */
[----:B------:R-:W-:Y:S05]  /*0610*/  EXIT ;  /* 0x000000000000794d */ /* 0x000fea0003800000 */
        .weak           $__internal_5_$__cuda_sm20_div_rn_f64_full
        .type           $__internal_5_$__cuda_sm20_div_rn_f64_full,@function
        .size           $__internal_5_$__cuda_sm20_div_rn_f64_full,($_Z10sin_kernelIfEvPT_$__internal_trig_reduction_slowpathd - $__internal_5_$__cuda_sm20_div_rn_f64_full)
$__internal_5_$__cuda_sm20_div_rn_f64_full:
        /* <DEDUP_REMOVED lines=58> */
.L_x_55:
        /* <DEDUP_REMOVED lines=15> */
.L_x_57:
[----:B------:R-:W-:Y:S01]  /*0ab0*/  LOP3.LUT R13, R5, 0x80000, RZ, 0xfc, !PT ;  /* 0x00080000050d7812 */ /* 0x000fe200078efcff */
[----:B------:R-:W-:-:S07]  /*0ac0*/  IMAD.MOV.U32 R12, RZ, RZ, R4 ;  /* 0x000000ffff0c7224 */ /* 0x000fce00078e0004 */
.L_x_56:
[----:B------:R-:W-:Y:S05]  /*0ad0*/  BSYNC.RECONVERGENT B1 ;  /* 0x0000000000017941 */ /* 0x000fea0003800200 */
.L_x_54:
[----:B------:R-:W-:Y:S02]  /*0ae0*/  IMAD.MOV.U32 R2, RZ, RZ, R0 ;  /* 0x000000ffff027224 */ /* 0x000fe400078e0000 */
[----:B------:R-:W-:-:S04]  /*0af0*/  IMAD.MOV.U32 R3, RZ, RZ, 0x0 ;  /* 0x00000000ff037424 */ /* 0x000fc800078e00ff */
[----:B------:R-:W-:Y:S05]  /*0b00*/  RET.REL.NODEC R2 `(_Z10sin_kernelIfEvPT_) ;  /* 0xfffffff4023c7950 */ /* 0x000fea0003c3ffff */
        .type           $_Z10sin_kernelIfEvPT_$__internal_trig_reduction_slowpathd,@function
        .size           $_Z10sin_kernelIfEvPT_$__internal_trig_reduction_slowpathd,(.L_x_73 - $_Z10sin_kernelIfEvPT_$__internal_trig_reduction_slowpathd)
$_Z10sin_kernelIfEvPT_$__internal_trig_reduction_slowpathd:
        /* <DEDUP_REMOVED lines=25> */
.L_x_62:
        /* <DEDUP_REMOVED lines=28> */
.L_x_61:
[----:B------:R-:W-:-:S07]  /*0e60*/  IMAD.MOV.U32 R19, RZ, RZ, R7 ;  /* 0x000000ffff137224 */ /* 0x000fce00078e0007 */
.L_x_60:
[----:B------:R-:W-:Y:S05]  /*0e70*/  BSYNC.RECONVERGENT B1 ;  /* 0x0000000000017941 */ /* 0x000fea0003800200 */
.L_x_59:
        /* <DEDUP_REMOVED lines=60> */
.L_x_64:
[----:B------:R-:W-:Y:S05]  /*1240*/  BSYNC.RECONVERGENT B1 ;  /* 0x0000000000017941 */ /* 0x000fea0003800200 */
.L_x_63:
        /* <DEDUP_REMOVED lines=36> */
.L_x_58:
[----:B------:R-:W-:Y:S02]  /*1490*/  IMAD.MOV.U32 R13, RZ, RZ, 0x0 ;  /* 0x00000000ff0d7424 */ /* 0x000fe400078e00ff */
[----:B------:R-:W-:Y:S02]  /*14a0*/  IMAD.MOV.U32 R0, RZ, RZ, R4 ;  /* 0x000000ffff007224 */ /* 0x000fe400078e0004 */
[----:B------:R-:W-:Y:S02]  /*14b0*/  IMAD.MOV.U32 R8, RZ, RZ, R11 ;  /* 0x000000ffff087224 */ /* 0x000fe400078e000b */
[----:B------:R-:W-:Y:S01]  /*14c0*/  IMAD.MOV.U32 R9, RZ, RZ, R14 ;  /* 0x000000ffff097224 */ /* 0x000fe200078e000e */
[----:B------:R-:W-:Y:S06]  /*14d0*/  RET.REL.NODEC R12 `(_Z10sin_kernelIfEvPT_) ;  /* 0xffffffe80cc87950 */ /* 0x000fec0003c3ffff */
.L_x_65:
        /* <DEDUP_REMOVED lines=10> */
.L_x_73:


//--------------------- .nv.global.init           --------------------------
	.section	.nv.global.init,"aw",@progbits
	.align	16
.nv.global.init:
	.type		__cudart_sin_cos_coeffs,@object
	.size		__cudart_sin_cos_coeffs,(__cudart_i2opi_d - __cudart_sin_cos_coeffs)
__cudart_sin_cos_coeffs:
        /*0000*/ 	.byte	0x46, 0xd2, 0xb0, 0x2c, 0xf1, 0xe5, 0x5a, 0xbe, 0x92, 0xe3, 0xac, 0x69, 0xe3, 0x1d, 0xc7, 0x3e
        /*0010*/ 	.byte	0xa1, 0x62, 0xdb, 0x19, 0xa0, 0x01, 0x2a, 0xbf, 0x18, 0x08, 0x11, 0x11, 0x11, 0x11, 0x81, 0x3f
        /*0020*/ 	.byte	0x54, 0x55, 0x55, 0x55, 0x55, 0x55, 0xc5, 0xbf, 0x00, 0x00, 0x00, 0x00, 0x00, 0x00, 0x00, 0x00
        /*0030*/ 	.byte	0x00, 0x00, 0x00, 0x00, 0x00, 0x00, 0x00, 0x00, 0x64, 0x81, 0xfd, 0x20, 0x83, 0xff, 0xa8, 0xbd
        /*0040*/ 	.byte	0x28, 0x85, 0xef, 0xc1, 0xa7, 0xee, 0x21, 0x3e, 0xd9, 0xe6, 0x06, 0x8e, 0x4f, 0x7e, 0x92, 0xbe
        /*0050*/ 	.byte	0xe9, 0xbc, 0xdd, 0x19, 0xa0, 0x01, 0xfa, 0x3e, 0x47, 0x5d, 0xc1, 0x16, 0x6c, 0xc1, 0x56, 0xbf
        /*0060*/ 	.byte	0x51, 0x55, 0x55, 0x55, 0x55, 0x55, 0xa5, 0x3f, 0x00, 0x00, 0x00, 0x00, 0x00, 0x00, 0xe0, 0xbf
        /*0070*/ 	.byte	0x00, 0x00, 0x00, 0x00, 0x00, 0x00, 0xf0, 0x3f, 0x00, 0x00, 0x00, 0x00, 0x00, 0x00, 0x00, 0x00
	.type		__cudart_i2opi_d,@object
	.size		__cudart_i2opi_d,(__cudart_i2opi_f - __cudart_i2opi_d)
__cudart_i2opi_d:
        /* <DEDUP_REMOVED lines=9> */
	.type		__cudart_i2opi_f,@object
	.size		__cudart_i2opi_f,(.L_0 - __cudart_i2opi_f)
__cudart_i2opi_f:
        /*0110*/ 	.byte	0x41, 0x90, 0x43, 0x3c, 0x99, 0x95, 0x62, 0xdb, 0xc0, 0xdd, 0x34, 0xf5, 0xd1, 0x57, 0x27, 0xfc
        /*0120*/ 	.byte	0x29, 0x15, 0x44, 0x4e, 0x6e, 0x83, 0xf9, 0xa2
.L_0:


//--------------------- .nv.shared.reserved.0     --------------------------
	.section	.nv.shared.reserved.0,"aw",@nobits
	.weak		__nv_reservedSMEM_offset_0_alias
	.size		__nv_reservedSMEM_offset_0_alias, 0, 64
	.other		__nv_reservedSMEM_offset_0_alias,@"STO_CUDA_RESERVED_SHARED STV_DEFAULT"
__nv_reservedSMEM_offset_0_alias:
	.zero		0
	.zero		64


//--------------------- .nv.constant0._Z13__sinf_kernelIdEvPT_ --------------------------
	.section	.nv.constant0._Z13__sinf_kernelIdEvPT_,"a",@progbits
	.sectionflags	@""
	.align	4
.nv.constant0._Z13__sinf_kernelIdEvPT_:
	.zero		904


//--------------------- .nv.constant0._Z11sinf_kernelIdEvPT_ --------------------------
	.section	.nv.constant0._Z11sinf_kernelIdEvPT_,"a",@progbits
	.sectionflags	@""
	.align	4
.nv.constant0._Z11sinf_kernelIdEvPT_:
	.zero		904


//--------------------- .nv.constant0._Z10sin_kernelIdEvPT_ --------------------------
	.section	.nv.constant0._Z10sin_kernelIdEvPT_,"a",@progbits
	.sectionflags	@""
	.align	4
.nv.constant0._Z10sin_kernelIdEvPT_:
	.zero		904


//--------------------- .nv.constant0._Z13__sinf_kernelIfEvPT_ --------------------------
	.section	.nv.constant0._Z13__sinf_kernelIfEvPT_,"a",@progbits
	.sectionflags	@""
	.align	4
.nv.constant0._Z13__sinf_kernelIfEvPT_:
	.zero		904


//--------------------- .nv.constant0._Z11sinf_kernelIfEvPT_ --------------------------
	.section	.nv.constant0._Z11sinf_kernelIfEvPT_,"a",@progbits
	.sectionflags	@""
	.align	4
.nv.constant0._Z11sinf_kernelIfEvPT_:
	.zero		904


//--------------------- .nv.constant0._Z10sin_kernelIfEvPT_ --------------------------
	.section	.nv.constant0._Z10sin_kernelIfEvPT_,"a",@progbits
	.sectionflags	@""
	.align	4
.nv.constant0._Z10sin_kernelIfEvPT_:
	.zero		904


//--------------------- SYMBOLS --------------------------

	.type		.nv.reservedSmem.offset0,@object
	.size		.nv.reservedSmem.offset0,0x4
